//
// Generated by NVIDIA NVVM Compiler
//
// Compiler Build ID: CL-36424714
// Cuda compilation tools, release 13.0, V13.0.88
// Based on NVVM 20.0.0
//

.version 9.0
.target sm_100
.address_size 64

	// .globl	bf_low_res_images

.visible .entry bf_low_res_images(
	.param .u64 .ptr .align 1 bf_low_res_images_param_0,
	.param .u64 .ptr .align 1 bf_low_res_images_param_1,
	.param .u64 .ptr .align 1 bf_low_res_images_param_2,
	.param .u64 .ptr .align 1 bf_low_res_images_param_3,
	.param .u32 bf_low_res_images_param_4,
	.param .u32 bf_low_res_images_param_5,
	.param .u32 bf_low_res_images_param_6,
	.param .u32 bf_low_res_images_param_7,
	.param .f64 bf_low_res_images_param_8,
	.param .f64 bf_low_res_images_param_9,
	.param .u64 .ptr .align 1 bf_low_res_images_param_10,
	.param .u64 .ptr .align 1 bf_low_res_images_param_11,
	.param .u64 .ptr .align 1 bf_low_res_images_param_12,
	.param .u64 .ptr .align 1 bf_low_res_images_param_13,
	.param .u64 .ptr .align 1 bf_low_res_images_param_14,
	.param .u64 .ptr .align 1 bf_low_res_images_param_15
)
{
	.reg .pred 	%p<19>;
	.reg .b32 	%r<65>;
	.reg .b64 	%rd<59>;
	.reg .b64 	%fd<124>;

	ld.param.u64 	%rd23, [bf_low_res_images_param_0];
	ld.param.u64 	%rd24, [bf_low_res_images_param_1];
	ld.param.u64 	%rd25, [bf_low_res_images_param_2];
	ld.param.u64 	%rd26, [bf_low_res_images_param_3];
	ld.param.u32 	%r23, [bf_low_res_images_param_4];
	ld.param.u32 	%r24, [bf_low_res_images_param_5];
	ld.param.u32 	%r25, [bf_low_res_images_param_6];
	ld.param.u32 	%r27, [bf_low_res_images_param_7];
	ld.param.f64 	%fd15, [bf_low_res_images_param_8];
	ld.param.f64 	%fd16, [bf_low_res_images_param_9];
	ld.param.u64 	%rd27, [bf_low_res_images_param_10];
	ld.param.u64 	%rd18, [bf_low_res_images_param_11];
	ld.param.u64 	%rd19, [bf_low_res_images_param_12];
	ld.param.u64 	%rd20, [bf_low_res_images_param_13];
	ld.param.u64 	%rd21, [bf_low_res_images_param_14];
	ld.param.u64 	%rd22, [bf_low_res_images_param_15];
	cvta.to.global.u64 	%rd1, %rd24;
	cvta.to.global.u64 	%rd2, %rd23;
	cvta.to.global.u64 	%rd3, %rd27;
	cvta.to.global.u64 	%rd4, %rd26;
	cvta.to.global.u64 	%rd5, %rd25;
	mov.u32 	%r28, %ctaid.x;
	mov.u32 	%r29, %ntid.x;
	mul.lo.s32 	%r1, %r28, %r29;
	mov.u32 	%r2, %tid.x;
	add.s32 	%r3, %r1, %r2;
	mov.u32 	%r30, %ctaid.y;
	mov.u32 	%r31, %ntid.y;
	mov.u32 	%r32, %tid.y;
	mad.lo.s32 	%r33, %r30, %r31, %r32;
	mov.u32 	%r34, %ctaid.z;
	mov.u32 	%r35, %ntid.z;
	mov.u32 	%r36, %tid.z;
	mad.lo.s32 	%r5, %r34, %r35, %r36;
	setp.ge.s32 	%p1, %r3, %r25;
	setp.ge.s32 	%p2, %r33, %r27;
	or.pred  	%p3, %p1, %p2;
	setp.ge.s32 	%p4, %r5, %r23;
	or.pred  	%p5, %p4, %p3;
	@%p5 bra 	$L__BB0_11;
	cvta.to.global.u64 	%rd28, %rd20;
	cvta.to.global.u64 	%rd29, %rd21;
	cvta.to.global.u64 	%rd30, %rd22;
	cvta.to.global.u64 	%rd31, %rd18;
	cvta.to.global.u64 	%rd32, %rd19;
	mad.lo.s32 	%r6, %r27, %r3, %r33;
	mul.lo.s32 	%r7, %r27, %r25;
	mad.lo.s32 	%r38, %r7, %r5, %r6;
	mul.wide.u32 	%rd33, %r5, 8;
	add.s64 	%rd34, %rd5, %rd33;
	ld.global.f64 	%fd17, [%rd34];
	mul.wide.s32 	%rd35, %r3, 8;
	add.s64 	%rd6, %rd31, %rd35;
	ld.global.f64 	%fd18, [%rd6];
	sub.f64 	%fd19, %fd17, %fd18;
	add.s64 	%rd36, %rd4, %rd33;
	ld.global.f64 	%fd20, [%rd36];
	mul.wide.u32 	%rd37, %r33, 8;
	add.s64 	%rd7, %rd32, %rd37;
	ld.global.f64 	%fd21, [%rd7];
	sub.f64 	%fd22, %fd20, %fd21;
	mul.f64 	%fd23, %fd22, %fd22;
	fma.rn.f64 	%fd24, %fd19, %fd19, %fd23;
	sqrt.rn.f64 	%fd1, %fd24;
	add.s64 	%rd8, %rd28, %rd33;
	add.s32 	%r39, %r24, -1;
	cvt.rn.f64.s32 	%fd2, %r39;
	mul.wide.s32 	%rd38, %r38, 8;
	add.s64 	%rd9, %rd3, %rd38;
	mul.lo.s32 	%r8, %r23, %r5;
	add.s64 	%rd10, %rd29, %rd38;
	add.s64 	%rd11, %rd30, %rd38;
	setp.eq.s32 	%p6, %r23, 1;
	mov.b32 	%r64, 0;
	@%p6 bra 	$L__BB0_8;
	and.b32  	%r64, %r23, 2147483646;
	neg.s32 	%r63, %r64;
	mad.lo.s32 	%r11, %r24, %r8, %r24;
	add.s32 	%r41, %r2, %r25;
	add.s32 	%r42, %r41, %r1;
	mad.lo.s32 	%r61, %r27, %r42, %r33;
	add.s64 	%rd58, %rd4, 8;
	add.s64 	%rd57, %rd5, 8;
	mul.lo.s32 	%r43, %r24, %r23;
	mul.lo.s32 	%r13, %r43, %r5;
	mov.b32 	%r62, 0;
	mov.u32 	%r60, %r6;
$L__BB0_3:
	ld.global.f64 	%fd25, [%rd57+-8];
	ld.global.f64 	%fd123, [%rd6];
	sub.f64 	%fd26, %fd25, %fd123;
	ld.global.f64 	%fd27, [%rd58+-8];
	ld.global.f64 	%fd122, [%rd7];
	sub.f64 	%fd28, %fd27, %fd122;
	mul.f64 	%fd29, %fd28, %fd28;
	fma.rn.f64 	%fd30, %fd26, %fd26, %fd29;
	sqrt.rn.f64 	%fd31, %fd30;
	add.f64 	%fd32, %fd1, %fd31;
	div.rn.f64 	%fd33, %fd32, %fd15;
	ld.global.f64 	%fd121, [%rd8];
	add.f64 	%fd34, %fd121, %fd33;
	fma.rn.f64 	%fd35, %fd16, %fd34, 0d3FF0000000000000;
	setp.ltu.f64 	%p7, %fd35, 0d3FF0000000000000;
	setp.gtu.f64 	%p8, %fd35, %fd2;
	or.pred  	%p9, %p7, %p8;
	@%p9 bra 	$L__BB0_5;
	cvt.rmi.f64.f64 	%fd36, %fd35;
	cvt.rzi.s32.f64 	%r44, %fd36;
	ld.global.f64 	%fd37, [%rd9];
	mul.wide.s32 	%rd39, %r60, 8;
	add.s64 	%rd40, %rd3, %rd39;
	ld.global.f64 	%fd38, [%rd40];
	add.s32 	%r45, %r13, %r44;
	add.s32 	%r46, %r45, %r62;
	mul.wide.s32 	%rd41, %r46, 8;
	add.s64 	%rd42, %rd2, %rd41;
	ld.global.f64 	%fd39, [%rd42];
	add.s32 	%r47, %r44, 1;
	cvt.rn.f64.s32 	%fd40, %r47;
	sub.f64 	%fd41, %fd40, %fd35;
	ld.global.f64 	%fd42, [%rd42+8];
	cvt.rn.f64.s32 	%fd43, %r44;
	sub.f64 	%fd44, %fd35, %fd43;
	mul.f64 	%fd45, %fd44, %fd42;
	fma.rn.f64 	%fd46, %fd41, %fd39, %fd45;
	mul.f64 	%fd47, %fd37, %fd38;
	ld.global.f64 	%fd48, [%rd10];
	fma.rn.f64 	%fd49, %fd47, %fd46, %fd48;
	st.global.f64 	[%rd10], %fd49;
	add.s64 	%rd43, %rd1, %rd41;
	ld.global.f64 	%fd50, [%rd43];
	ld.global.f64 	%fd51, [%rd43+8];
	mul.f64 	%fd52, %fd44, %fd51;
	fma.rn.f64 	%fd53, %fd41, %fd50, %fd52;
	ld.global.f64 	%fd54, [%rd11];
	fma.rn.f64 	%fd55, %fd47, %fd53, %fd54;
	st.global.f64 	[%rd11], %fd55;
	ld.global.f64 	%fd123, [%rd6];
	ld.global.f64 	%fd122, [%rd7];
	ld.global.f64 	%fd121, [%rd8];
$L__BB0_5:
	ld.global.f64 	%fd56, [%rd57];
	sub.f64 	%fd57, %fd56, %fd123;
	ld.global.f64 	%fd58, [%rd58];
	sub.f64 	%fd59, %fd58, %fd122;
	mul.f64 	%fd60, %fd59, %fd59;
	fma.rn.f64 	%fd61, %fd57, %fd57, %fd60;
	sqrt.rn.f64 	%fd62, %fd61;
	add.f64 	%fd63, %fd1, %fd62;
	div.rn.f64 	%fd64, %fd63, %fd15;
	add.f64 	%fd65, %fd121, %fd64;
	fma.rn.f64 	%fd66, %fd16, %fd65, 0d3FF0000000000000;
	setp.ltu.f64 	%p10, %fd66, 0d3FF0000000000000;
	setp.gtu.f64 	%p11, %fd66, %fd2;
	or.pred  	%p12, %p10, %p11;
	@%p12 bra 	$L__BB0_7;
	cvt.rmi.f64.f64 	%fd67, %fd66;
	cvt.rzi.s32.f64 	%r48, %fd67;
	ld.global.f64 	%fd68, [%rd9];
	mul.wide.s32 	%rd44, %r61, 8;
	add.s64 	%rd45, %rd3, %rd44;
	ld.global.f64 	%fd69, [%rd45];
	add.s32 	%r49, %r11, %r48;
	add.s32 	%r50, %r49, %r62;
	mul.wide.s32 	%rd46, %r50, 8;
	add.s64 	%rd47, %rd2, %rd46;
	ld.global.f64 	%fd70, [%rd47];
	add.s32 	%r51, %r48, 1;
	cvt.rn.f64.s32 	%fd71, %r51;
	sub.f64 	%fd72, %fd71, %fd66;
	ld.global.f64 	%fd73, [%rd47+8];
	cvt.rn.f64.s32 	%fd74, %r48;
	sub.f64 	%fd75, %fd66, %fd74;
	mul.f64 	%fd76, %fd75, %fd73;
	fma.rn.f64 	%fd77, %fd72, %fd70, %fd76;
	mul.f64 	%fd78, %fd68, %fd69;
	ld.global.f64 	%fd79, [%rd10];
	fma.rn.f64 	%fd80, %fd78, %fd77, %fd79;
	st.global.f64 	[%rd10], %fd80;
	add.s64 	%rd48, %rd1, %rd46;
	ld.global.f64 	%fd81, [%rd48];
	ld.global.f64 	%fd82, [%rd48+8];
	mul.f64 	%fd83, %fd75, %fd82;
	fma.rn.f64 	%fd84, %fd72, %fd81, %fd83;
	ld.global.f64 	%fd85, [%rd11];
	fma.rn.f64 	%fd86, %fd78, %fd84, %fd85;
	st.global.f64 	[%rd11], %fd86;
$L__BB0_7:
	add.s32 	%r63, %r63, 2;
	shl.b32 	%r52, %r24, 1;
	add.s32 	%r62, %r62, %r52;
	shl.b32 	%r53, %r7, 1;
	add.s32 	%r61, %r61, %r53;
	add.s32 	%r60, %r60, %r53;
	add.s64 	%rd58, %rd58, 16;
	add.s64 	%rd57, %rd57, 16;
	setp.ne.s32 	%p13, %r63, 0;
	@%p13 bra 	$L__BB0_3;
$L__BB0_8:
	and.b32  	%r54, %r23, 1;
	setp.eq.b32 	%p14, %r54, 1;
	not.pred 	%p15, %p14;
	@%p15 bra 	$L__BB0_11;
	mul.wide.u32 	%rd49, %r64, 8;
	add.s64 	%rd50, %rd5, %rd49;
	ld.global.f64 	%fd87, [%rd50];
	ld.global.f64 	%fd88, [%rd6];
	sub.f64 	%fd89, %fd87, %fd88;
	add.s64 	%rd51, %rd4, %rd49;
	ld.global.f64 	%fd90, [%rd51];
	ld.global.f64 	%fd91, [%rd7];
	sub.f64 	%fd92, %fd90, %fd91;
	mul.f64 	%fd93, %fd92, %fd92;
	fma.rn.f64 	%fd94, %fd89, %fd89, %fd93;
	sqrt.rn.f64 	%fd95, %fd94;
	add.f64 	%fd96, %fd1, %fd95;
	div.rn.f64 	%fd97, %fd96, %fd15;
	ld.global.f64 	%fd98, [%rd8];
	add.f64 	%fd99, %fd98, %fd97;
	fma.rn.f64 	%fd100, %fd16, %fd99, 0d3FF0000000000000;
	setp.ltu.f64 	%p16, %fd100, 0d3FF0000000000000;
	setp.gtu.f64 	%p17, %fd100, %fd2;
	or.pred  	%p18, %p16, %p17;
	@%p18 bra 	$L__BB0_11;
	cvt.rmi.f64.f64 	%fd101, %fd100;
	cvt.rzi.s32.f64 	%r55, %fd101;
	mad.lo.s32 	%r56, %r64, %r7, %r6;
	ld.global.f64 	%fd102, [%rd9];
	mul.wide.s32 	%rd52, %r56, 8;
	add.s64 	%rd53, %rd3, %rd52;
	ld.global.f64 	%fd103, [%rd53];
	add.s32 	%r57, %r64, %r8;
	mad.lo.s32 	%r58, %r57, %r24, %r55;
	mul.wide.s32 	%rd54, %r58, 8;
	add.s64 	%rd55, %rd2, %rd54;
	ld.global.f64 	%fd104, [%rd55];
	add.s32 	%r59, %r55, 1;
	cvt.rn.f64.s32 	%fd105, %r59;
	sub.f64 	%fd106, %fd105, %fd100;
	ld.global.f64 	%fd107, [%rd55+8];
	cvt.rn.f64.s32 	%fd108, %r55;
	sub.f64 	%fd109, %fd100, %fd108;
	mul.f64 	%fd110, %fd109, %fd107;
	fma.rn.f64 	%fd111, %fd106, %fd104, %fd110;
	mul.f64 	%fd112, %fd102, %fd103;
	ld.global.f64 	%fd113, [%rd10];
	fma.rn.f64 	%fd114, %fd112, %fd111, %fd113;
	st.global.f64 	[%rd10], %fd114;
	add.s64 	%rd56, %rd1, %rd54;
	ld.global.f64 	%fd115, [%rd56];
	ld.global.f64 	%fd116, [%rd56+8];
	mul.f64 	%fd117, %fd109, %fd116;
	fma.rn.f64 	%fd118, %fd106, %fd115, %fd117;
	ld.global.f64 	%fd119, [%rd11];
	fma.rn.f64 	%fd120, %fd112, %fd118, %fd119;
	st.global.f64 	[%rd11], %fd120;
$L__BB0_11:
	ret;

}


// ===== COMPILED SASS (sm_100) =====

	.target	sm_100

	.elftype	@"ET_EXEC"


//--------------------- .note.nv.tkinfo           --------------------------
	.section	.note.nv.tkinfo,"",@"SHT_NOTE"
	.sectionflags	@"SHF_NOTE_NV_TKINFO"
	.tkinfo
        /*0018*/ 	.word	0x00000002
        /*0030*/ 	.string	""
        /*0030*/ 	.string	"ptxas"
        /*0030*/ 	.string	"Cuda compilation tools, release 13.0, V13.0.88"
        /*0030*/ 	.string	"Build cuda_13.0.r13.0/compiler.36424714_0"
        /*0030*/ 	.string	"-arch sm_100 -m 64 "



//--------------------- .note.nv.cuinfo           --------------------------
	.section	.note.nv.cuinfo,"",@"SHT_NOTE"
	.sectionflags	@"SHF_NOTE_NV_CUINFO"
        /*0018*/ 	.short	0x0002
        /*001a*/ 	.short	0x0064
        /*001c*/ 	.short	0x0082
	.zero		2


//--------------------- .nv.info                  --------------------------
	.section	.nv.info,"",@"SHT_CUDA_INFO"
	.align	4


	//----- nvinfo : EIATTR_REGCOUNT
	.align		4
        /*0000*/ 	.byte	0x04, 0x2f
        /*0002*/ 	.short	(.L_1 - .L_0)
	.align		4
.L_0:
        /*0004*/ 	.word	index@(bf_low_res_images)
        /*0008*/ 	.word	0x00000032


	//----- nvinfo : EIATTR_FRAME_SIZE
	.align		4
.L_1:
        /*000c*/ 	.byte	0x04, 0x11
        /*000e*/ 	.short	(.L_3 - .L_2)
	.align		4
.L_2:
        /*0010*/ 	.word	index@($__internal_1_$__cuda_sm20_dsqrt_rn_f64_mediumpath_v1)
        /*0014*/ 	.word	0x00000000


	//----- nvinfo : EIATTR_FRAME_SIZE
	.align		4
.L_3:
        /*0018*/ 	.byte	0x04, 0x11
        /*001a*/ 	.short	(.L_5 - .L_4)
	.align		4
.L_4:
        /*001c*/ 	.word	index@($__internal_0_$__cuda_sm20_div_rn_f64_full)
        /*0020*/ 	.word	0x00000000


	//----- nvinfo : EIATTR_FRAME_SIZE
	.align		4
.L_5:
        /*0024*/ 	.byte	0x04, 0x11
        /*0026*/ 	.short	(.L_7 - .L_6)
	.align		4
.L_6:
        /*0028*/ 	.word	index@(bf_low_res_images)
        /*002c*/ 	.word	0x00000000


	//----- nvinfo : EIATTR_MIN_STACK_SIZE
	.align		4
.L_7:
        /*0030*/ 	.byte	0x04, 0x12
        /*0032*/ 	.short	(.L_9 - .L_8)
	.align		4
.L_8:
        /*0034*/ 	.word	index@(bf_low_res_images)
        /*0038*/ 	.word	0x00000000
.L_9:


//--------------------- .nv.compat                --------------------------
	.section	.nv.compat,"",@"SHT_CUDA_COMPAT_INFO"
	.align	4
        /*0000*/ 	.byte	0x02, 0x09, 0x00, 0x00, 0x02, 0x02, 0x01, 0x00, 0x02, 0x05, 0x05, 0x00, 0x03, 0x07, 0x01, 0x01
        /*0010*/ 	.byte	0x02, 0x03, 0x00, 0x00, 0x02, 0x06, 0x01, 0x00, 0x04, 0x0b, 0x08, 0x00, 0x01, 0x00, 0x00, 0x00
        /*0020*/ 	.byte	0x00, 0x00, 0x00, 0x00


//--------------------- .nv.info.bf_low_res_images --------------------------
	.section	.nv.info.bf_low_res_images,"",@"SHT_CUDA_INFO"
	.sectionflags	@""
	.align	4


	//----- nvinfo : EIATTR_CUDA_API_VERSION
	.align		4
        /*0000*/ 	.byte	0x04, 0x37
        /*0002*/ 	.short	(.L_11 - .L_10)
.L_10:
        /*0004*/ 	.word	0x00000082


	//----- nvinfo : EIATTR_KPARAM_INFO
	.align		4
.L_11:
        /*0008*/ 	.byte	0x04, 0x17
        /*000a*/ 	.short	(.L_13 - .L_12)
.L_12:
        /*000c*/ 	.word	0x00000000
        /*0010*/ 	.short	0x000f
        /*0012*/ 	.short	0x0068
        /*0014*/ 	.byte	0x00, 0xf5, 0x21, 0x00


	//----- nvinfo : EIATTR_KPARAM_INFO
	.align		4
.L_13:
        /*0018*/ 	.byte	0x04, 0x17
        /*001a*/ 	.short	(.L_15 - .L_14)
.L_14:
        /*001c*/ 	.word	0x00000000
        /*0020*/ 	.short	0x000e
        /*0022*/ 	.short	0x0060
        /*0024*/ 	.byte	0x00, 0xf5, 0x21, 0x00


	//----- nvinfo : EIATTR_KPARAM_INFO
	.align		4
.L_15:
        /*0028*/ 	.byte	0x04, 0x17
        /*002a*/ 	.short	(.L_17 - .L_16)
.L_16:
        /*002c*/ 	.word	0x00000000
        /*0030*/ 	.short	0x000d
        /*0032*/ 	.short	0x0058
        /*0034*/ 	.byte	0x00, 0xf5, 0x21, 0x00


	//----- nvinfo : EIATTR_KPARAM_INFO
	.align		4
.L_17:
        /*0038*/ 	.byte	0x04, 0x17
        /*003a*/ 	.short	(.L_19 - .L_18)
.L_18:
        /*003c*/ 	.word	0x00000000
        /*0040*/ 	.short	0x000c
        /*0042*/ 	.short	0x0050
        /*0044*/ 	.byte	0x00, 0xf5, 0x21, 0x00


	//----- nvinfo : EIATTR_KPARAM_INFO
	.align		4
.L_19:
        /*0048*/ 	.byte	0x04, 0x17
        /*004a*/ 	.short	(.L_21 - .L_20)
.L_20:
        /*004c*/ 	.word	0x00000000
        /*0050*/ 	.short	0x000b
        /*0052*/ 	.short	0x0048
        /*0054*/ 	.byte	0x00, 0xf5, 0x21, 0x00


	//----- nvinfo : EIATTR_KPARAM_INFO
	.align		4
.L_21:
        /*0058*/ 	.byte	0x04, 0x17
        /*005a*/ 	.short	(.L_23 - .L_22)
.L_22:
        /*005c*/ 	.word	0x00000000
        /*0060*/ 	.short	0x000a
        /*0062*/ 	.short	0x0040
        /*0064*/ 	.byte	0x00, 0xf5, 0x21, 0x00


	//----- nvinfo : EIATTR_KPARAM_INFO
	.align		4
.L_23:
        /*0068*/ 	.byte	0x04, 0x17
        /*006a*/ 	.short	(.L_25 - .L_24)
.L_24:
        /*006c*/ 	.word	0x00000000
        /*0070*/ 	.short	0x0009
        /*0072*/ 	.short	0x0038
        /*0074*/ 	.byte	0x00, 0xf0, 0x21, 0x00


	//----- nvinfo : EIATTR_KPARAM_INFO
	.align		4
.L_25:
        /*0078*/ 	.byte	0x04, 0x17
        /*007a*/ 	.short	(.L_27 - .L_26)
.L_26:
        /*007c*/ 	.word	0x00000000
        /*0080*/ 	.short	0x0008
        /*0082*/ 	.short	0x0030
        /*0084*/ 	.byte	0x00, 0xf0, 0x21, 0x00


	//----- nvinfo : EIATTR_KPARAM_INFO
	.align		4
.L_27:
        /*0088*/ 	.byte	0x04, 0x17
        /*008a*/ 	.short	(.L_29 - .L_28)
.L_28:
        /*008c*/ 	.word	0x00000000
        /*0090*/ 	.short	0x0007
        /*0092*/ 	.short	0x002c
        /*0094*/ 	.byte	0x00, 0xf0, 0x11, 0x00


	//----- nvinfo : EIATTR_KPARAM_INFO
	.align		4
.L_29:
        /*0098*/ 	.byte	0x04, 0x17
        /*009a*/ 	.short	(.L_31 - .L_30)
.L_30:
        /*009c*/ 	.word	0x00000000
        /*00a0*/ 	.short	0x0006
        /*00a2*/ 	.short	0x0028
        /*00a4*/ 	.byte	0x00, 0xf0, 0x11, 0x00


	//----- nvinfo : EIATTR_KPARAM_INFO
	.align		4
.L_31:
        /*00a8*/ 	.byte	0x04, 0x17
        /*00aa*/ 	.short	(.L_33 - .L_32)
.L_32:
        /*00ac*/ 	.word	0x00000000
        /*00b0*/ 	.short	0x0005
        /*00b2*/ 	.short	0x0024
        /*00b4*/ 	.byte	0x00, 0xf0, 0x11, 0x00


	//----- nvinfo : EIATTR_KPARAM_INFO
	.align		4
.L_33:
        /*00b8*/ 	.byte	0x04, 0x17
        /*00ba*/ 	.short	(.L_35 - .L_34)
.L_34:
        /*00bc*/ 	.word	0x00000000
        /*00c0*/ 	.short	0x0004
        /*00c2*/ 	.short	0x0020
        /*00c4*/ 	.byte	0x00, 0xf0, 0x11, 0x00


	//----- nvinfo : EIATTR_KPARAM_INFO
	.align		4
.L_35:
        /*00c8*/ 	.byte	0x04, 0x17
        /*00ca*/ 	.short	(.L_37 - .L_36)
.L_36:
        /*00cc*/ 	.word	0x00000000
        /*00d0*/ 	.short	0x0003
        /*00d2*/ 	.short	0x0018
        /*00d4*/ 	.byte	0x00, 0xf5, 0x21, 0x00


	//----- nvinfo : EIATTR_KPARAM_INFO
	.align		4
.L_37:
        /*00d8*/ 	.byte	0x04, 0x17
        /*00da*/ 	.short	(.L_39 - .L_38)
.L_38:
        /*00dc*/ 	.word	0x00000000
        /*00e0*/ 	.short	0x0002
        /*00e2*/ 	.short	0x0010
        /*00e4*/ 	.byte	0x00, 0xf5, 0x21, 0x00


	//----- nvinfo : EIATTR_KPARAM_INFO
	.align		4
.L_39:
        /*00e8*/ 	.byte	0x04, 0x17
        /*00ea*/ 	.short	(.L_41 - .L_40)
.L_40:
        /*00ec*/ 	.word	0x00000000
        /*00f0*/ 	.short	0x0001
        /*00f2*/ 	.short	0x0008
        /*00f4*/ 	.byte	0x00, 0xf5, 0x21, 0x00


	//----- nvinfo : EIATTR_KPARAM_INFO
	.align		4
.L_41:
        /*00f8*/ 	.byte	0x04, 0x17
        /*00fa*/ 	.short	(.L_43 - .L_42)
.L_42:
        /*00fc*/ 	.word	0x00000000
        /*0100*/ 	.short	0x0000
        /*0102*/ 	.short	0x0000
        /*0104*/ 	.byte	0x00, 0xf5, 0x21, 0x00


	//----- nvinfo : EIATTR_SPARSE_MMA_MASK
	.align		4
.L_43:
        /*0108*/ 	.byte	0x03, 0x50
        /*010a*/ 	.short	0x0000


	//----- nvinfo : EIATTR_MAXREG_COUNT
	.align		4
        /*010c*/ 	.byte	0x03, 0x1b
        /*010e*/ 	.short	0x00ff


	//----- nvinfo : EIATTR_MERCURY_ISA_VERSION
	.align		4
        /*0110*/ 	.byte	0x03, 0x5f
        /*0112*/ 	.short	0x0101


	//----- nvinfo : EIATTR_VRC_CTA_INIT_COUNT
	.align		4
        /*0114*/ 	.byte	0x02, 0x4a
	.zero		1
	.zero		1


	//----- nvinfo : EIATTR_EXIT_INSTR_OFFSETS
	.align		4
        /*0118*/ 	.byte	0x04, 0x1c
        /*011a*/ 	.short	(.L_45 - .L_44)


	//   ....[0]....
.L_44:
        /*011c*/ 	.word	0x00000130


	//   ....[1]....
        /*0120*/ 	.word	0x00001350


	//   ....[2]....
        /*0124*/ 	.word	0x000017b0


	//   ....[3]....
        /*0128*/ 	.word	0x000019e0


	//----- nvinfo : EIATTR_CRS_STACK_SIZE
	.align		4
.L_45:
        /*012c*/ 	.byte	0x04, 0x1e
        /*012e*/ 	.short	(.L_47 - .L_46)
.L_46:
        /*0130*/ 	.word	0x00000000


	//----- nvinfo : EIATTR_CBANK_PARAM_SIZE
	.align		4
.L_47:
        /*0134*/ 	.byte	0x03, 0x19
        /*0136*/ 	.short	0x0070


	//----- nvinfo : EIATTR_PARAM_CBANK
	.align		4
        /*0138*/ 	.byte	0x04, 0x0a
        /*013a*/ 	.short	(.L_49 - .L_48)
	.align		4
.L_48:
        /*013c*/ 	.word	index@(.nv.constant0.bf_low_res_images)
        /*0140*/ 	.short	0x0380
        /*0142*/ 	.short	0x0070


	//----- nvinfo : EIATTR_SW_WAR
	.align		4
.L_49:
        /*0144*/ 	.byte	0x04, 0x36
        /*0146*/ 	.short	(.L_51 - .L_50)
.L_50:
        /*0148*/ 	.word	0x00000008
.L_51:


//--------------------- .nv.callgraph             --------------------------
	.section	.nv.callgraph,"",@"SHT_CUDA_CALLGRAPH"
	.align	4
	.sectionentsize	8
	.align		4
        /*0000*/ 	.word	0x00000000
	.align		4
        /*0004*/ 	.word	0xffffffff
	.align		4
        /*0008*/ 	.word	0x00000000
	.align		4
        /*000c*/ 	.word	0xfffffffe
	.align		4
        /*0010*/ 	.word	0x00000000
	.align		4
        /*0014*/ 	.word	0xfffffffd
	.align		4
        /*0018*/ 	.word	0x00000000
	.align		4
        /*001c*/ 	.word	0xfffffffc


//--------------------- .text.bf_low_res_images   --------------------------
	.section	.text.bf_low_res_images,"ax",@progbits
	.align	128
        .global         bf_low_res_images
        .type           bf_low_res_images,@function
        .size           bf_low_res_images,(.L_x_31 - bf_low_res_images)
        .other          bf_low_res_images,@"STO_CUDA_ENTRY STV_DEFAULT"
bf_low_res_images:
.text.bf_low_res_images:
[----:B------:R-:W-:Y:S01]  /*0000*/  LDC R1, c[0x0][0x37c] ;  /* 0x0000df00ff017b82 */ /* 0x000fe20000000800 */
[----:B------:R-:W0:Y:S07]  /*0010*/  S2R R3, SR_TID.Y ;  /* 0x0000000000037919 */ /* 0x000e2e0000002200 */
[----:B------:R-:W1:Y:S01]  /*0020*/  S2UR UR10, SR_CTAID.X ;  /* 0x00000000000a79c3 */ /* 0x000e620000002500 */
[----:B------:R-:W1:Y:S01]  /*0030*/  LDCU UR4, c[0x0][0x360] ;  /* 0x00006c00ff0477ac */ /* 0x000e620008000800 */
[----:B------:R-:W2:Y:S01]  /*0040*/  S2R R5, SR_TID.X ;  /* 0x0000000000057919 */ /* 0x000ea20000002100 */
[----:B------:R-:W3:Y:S01]  /*0050*/  LDCU.64 UR12, c[0x0][0x3a8] ;  /* 0x00007500ff0c77ac */ /* 0x000ee20008000a00 */
[----:B------:R-:W4:Y:S04]  /*0060*/  S2R R0, SR_TID.Z ;  /* 0x0000000000007919 */ /* 0x000f280000002300 */
[----:B------:R-:W0:Y:S01]  /*0070*/  S2UR UR5, SR_CTAID.Y ;  /* 0x00000000000579c3 */ /* 0x000e220000002600 */
[----:B------:R-:W5:Y:S07]  /*0080*/  LDCU UR7, c[0x0][0x3a0] ;  /* 0x00007400ff0777ac */ /* 0x000f6e0008000800 */
[----:B------:R-:W0:Y:S08]  /*0090*/  LDC R20, c[0x0][0x364] ;  /* 0x0000d900ff147b82 */ /* 0x000e300000000800 */
[----:B------:R-:W4:Y:S01]  /*00a0*/  S2UR UR6, SR_CTAID.Z ;  /* 0x00000000000679c3 */ /* 0x000f220000002700 */
[----:B-1----:R-:W-:-:S07]  /*00b0*/  UIMAD UR10, UR10, UR4, URZ ;  /* 0x000000040a0a72a4 */ /* 0x002fce000f8e02ff */
[----:B------:R-:W4:Y:S01]  /*00c0*/  LDC R21, c[0x0][0x368] ;  /* 0x0000da00ff157b82 */ /* 0x000f220000000800 */
[----:B0-----:R-:W-:Y:S02]  /*00d0*/  IMAD R20, R20, UR5, R3 ;  /* 0x0000000514147c24 */ /* 0x001fe4000f8e0203 */
[----:B--2---:R-:W-:-:S03]  /*00e0*/  VIADD R3, R5, UR10 ;  /* 0x0000000a05037c36 */ /* 0x004fc60008000000 */
[----:B---3--:R-:W-:-:S04]  /*00f0*/  ISETP.GE.AND P0, PT, R20, UR13, PT ;  /* 0x0000000d14007c0c */ /* 0x008fc8000bf06270 */
[----:B------:R-:W-:Y:S01]  /*0100*/  ISETP.GE.OR P0, PT, R3, UR12, P0 ;  /* 0x0000000c03007c0c */ /* 0x000fe20008706670 */
[----:B----4-:R-:W-:-:S05]  /*0110*/  IMAD R21, R21, UR6, R0 ;  /* 0x0000000615157c24 */ /* 0x010fca000f8e0200 */
[----:B-----5:R-:W-:-:S13]  /*0120*/  ISETP.GE.OR P0, PT, R21, UR7, P0 ;  /* 0x0000000715007c0c */ /* 0x020fda0008706670 */
[----:B------:R-:W-:Y:S05]  /*0130*/  @P0 EXIT ;  /* 0x000000000000094d */ /* 0x000fea0003800000 */
[----:B------:R-:W0:Y:S01]  /*0140*/  LDC.64 R10, c[0x0][0x398] ;  /* 0x0000e600ff0a7b82 */ /* 0x000e220000000a00 */
[----:B------:R-:W1:Y:S07]  /*0150*/  LDCU.64 UR16, c[0x0][0x358] ;  /* 0x00006b00ff1077ac */ /* 0x000e6e0008000a00 */
[----:B------:R-:W2:Y:S08]  /*0160*/  LDC.64 R18, c[0x0][0x3d0] ;  /* 0x0000f400ff127b82 */ /* 0x000eb00000000a00 */
[----:B------:R-:W3:Y:S08]  /*0170*/  LDC.64 R6, c[0x0][0x390] ;  /* 0x0000e400ff067b82 */ /* 0x000ef00000000a00 */
[----:B------:R-:W4:Y:S01]  /*0180*/  LDC.64 R46, c[0x0][0x3c8] ;  /* 0x0000f200ff2e7b82 */ /* 0x000f220000000a00 */
[----:B0-----:R-:W-:-:S06]  /*0190*/  IMAD.WIDE.U32 R10, R21, 0x8, R10 ;  /* 0x00000008150a7825 */ /* 0x001fcc00078e000a */
[----:B-1----:R-:W5:Y:S01]  /*01a0*/  LDG.E.64 R10, desc[UR16][R10.64] ;  /* 0x000000100a0a7981 */ /* 0x002f62000c1e1b00 */
[----:B--2---:R-:W-:-:S05]  /*01b0*/  IMAD.WIDE.U32 R18, R20, 0x8, R18 ;  /* 0x0000000814127825 */ /* 0x004fca00078e0012 */
[----:B------:R-:W5:Y:S01]  /*01c0*/  LDG.E.64 R12, desc[UR16][R18.64] ;  /* 0x00000010120c7981 */ /* 0x000f62000c1e1b00 */
[----:B---3--:R-:W-:-:S06]  /*01d0*/  IMAD.WIDE.U32 R6, R21, 0x8, R6 ;  /* 0x0000000815067825 */ /* 0x008fcc00078e0006 */
[----:B------:R-:W2:Y:S01]  /*01e0*/  LDG.E.64 R6, desc[UR16][R6.64] ;  /* 0x0000001006067981 */ /* 0x000ea2000c1e1b00 */
[----:B----4-:R-:W-:-:S05]  /*01f0*/  IMAD.WIDE R46, R3, 0x8, R46 ;  /* 0x00000008032e7825 */ /* 0x010fca00078e022e */
[----:B------:R-:W2:Y:S01]  /*0200*/  LDG.E.64 R8, desc[UR16][R46.64] ;  /* 0x000000102e087981 */ /* 0x000ea2000c1e1b00 */
[----:B------:R-:W-:Y:S02]  /*0210*/  UIMAD UR12, UR13, UR12, URZ ;  /* 0x0000000c0d0c72a4 */ /* 0x000fe4000f8e02ff */
[----:B------:R-:W-:Y:S01]  /*0220*/  IMAD R2, R3, UR13, R20 ;  /* 0x0000000d03027c24 */ /* 0x000fe2000f8e0214 */
[----:B------:R-:W-:Y:S01]  /*0230*/  BSSY.RECONVERGENT B0, `(.L_x_0) ;  /* 0x000001b000007945 */ /* 0x000fe20003800200 */
[----:B-----5:R-:W-:-:S08]  /*0240*/  DADD R12, R10, -R12 ;  /* 0x000000000a0c7229 */ /* 0x020fd0000000080c */
[----:B------:R-:W-:Y:S02]  /*0250*/  DMUL R12, R12, R12 ;  /* 0x0000000c0c0c7228 */ /* 0x000fe40000000000 */
[----:B--2---:R-:W-:-:S08]  /*0260*/  DADD R8, R6, -R8 ;  /* 0x0000000006087229 */ /* 0x004fd00000000808 */
[----:B------:R-:W-:-:S06]  /*0270*/  DFMA R26, R8, R8, R12 ;  /* 0x00000008081a722b */ /* 0x000fcc000000000c */
[----:B------:R-:W0:Y:S04]  /*0280*/  MUFU.RSQ64H R35, R27 ;  /* 0x0000001b00237308 */ /* 0x000e280000001c00 */
[----:B------:R-:W-:Y:S01]  /*0290*/  VIADD R34, R27, 0xfcb00000 ;  /* 0xfcb000001b227836 */ /* 0x000fe20000000000 */
[----:B------:R-:W-:Y:S01]  /*02a0*/  MOV R11, 0x3fd80000 ;  /* 0x3fd80000000b7802 */ /* 0x000fe20000000f00 */
[----:B------:R-:W-:-:S04]  /*02b0*/  IMAD.MOV.U32 R10, RZ, RZ, 0x0 ;  /* 0x00000000ff0a7424 */ /* 0x000fc800078e00ff */
[----:B0-----:R-:W-:-:S08]  /*02c0*/  DMUL R8, R34, R34 ;  /* 0x0000002222087228 */ /* 0x001fd00000000000 */
[----:B------:R-:W-:-:S08]  /*02d0*/  DFMA R8, R26, -R8, 1 ;  /* 0x3ff000001a08742b */ /* 0x000fd00000000808 */
[----:B------:R-:W-:Y:S02]  /*02e0*/  DFMA R10, R8, R10, 0.5 ;  /* 0x3fe00000080a742b */ /* 0x000fe4000000000a */
[----:B------:R-:W-:-:S08]  /*02f0*/  DMUL R8, R34, R8 ;  /* 0x0000000822087228 */ /* 0x000fd00000000000 */
[----:B------:R-:W-:Y:S01]  /*0300*/  DFMA R10, R10, R8, R34 ;  /* 0x000000080a0a722b */ /* 0x000fe20000000022 */
[----:B------:R-:W-:-:S07]  /*0310*/  ISETP.GE.U32.AND P0, PT, R34, 0x7ca00000, PT ;  /* 0x7ca000002200780c */ /* 0x000fce0003f06070 */
[----:B------:R-:W-:Y:S02]  /*0320*/  DMUL R32, R26, R10 ;  /* 0x0000000a1a207228 */ /* 0x000fe40000000000 */
[----:B------:R-:W-:Y:S02]  /*0330*/  VIADD R31, R11, 0xfff00000 ;  /* 0xfff000000b1f7836 */ /* 0x000fe40000000000 */
[----:B------:R-:W-:-:S04]  /*0340*/  IMAD.MOV.U32 R30, RZ, RZ, R10 ;  /* 0x000000ffff1e7224 */ /* 0x000fc800078e000a */
[----:B------:R-:W-:Y:S01]  /*0350*/  DFMA R28, R32, -R32, R26 ;  /* 0x80000020201c722b */ /* 0x000fe2000000001a */
[----:B------:R-:W-:-:S07]  /*0360*/  IMAD R8, R21, UR12, R2 ;  /* 0x0000000c15087c24 */ /* 0x000fce000f8e0202 */
[----:B------:R-:W-:Y:S01]  /*0370*/  DFMA R16, R28, R30, R32 ;  /* 0x0000001e1c10722b */ /* 0x000fe20000000020 */
[----:B------:R-:W-:Y:S10]  /*0380*/  @!P0 BRA `(.L_x_1) ;  /* 0x0000000000148947 */ /* 0x000ff40003800000 */
[----:B------:R-:W-:Y:S01]  /*0390*/  IMAD.MOV.U32 R30, RZ, RZ, R10 ;  /* 0x000000ffff1e7224 */ /* 0x000fe200078e000a */
[----:B------:R-:W-:-:S07]  /*03a0*/  MOV R0, 0x3c0 ;  /* 0x000003c000007802 */ /* 0x000fce0000000f00 */
[----:B------:R-:W-:Y:S05]  /*03b0*/  CALL.REL.NOINC `($__internal_1_$__cuda_sm20_dsqrt_rn_f64_mediumpath_v1) ;  /* 0x0000001c00007944 */ /* 0x000fea0003c00000 */
[----:B------:R-:W-:Y:S01]  /*03c0*/  MOV R16, R28 ;  /* 0x0000001c00107202 */ /* 0x000fe20000000f00 */
[----:B------:R-:W-:-:S07]  /*03d0*/  IMAD.MOV.U32 R17, RZ, RZ, R29 ;  /* 0x000000ffff117224 */ /* 0x000fce00078e001d */
.L_x_1:
[----:B------:R-:W-:Y:S05]  /*03e0*/  BSYNC.RECONVERGENT B0 ;  /* 0x0000000000007941 */ /* 0x000fea0003800200 */
.L_x_0:
[----:B------:R-:W0:Y:S01]  /*03f0*/  LDCU.64 UR14, c[0x0][0x3a0] ;  /* 0x00007400ff0e77ac */ /* 0x000e220008000a00 */
[----:B------:R-:W1:Y:S01]  /*0400*/  LDC.64 R12, c[0x0][0x3c0] ;  /* 0x0000f000ff0c7b82 */ /* 0x000e620000000a00 */
[----:B------:R-:W2:Y:S07]  /*0410*/  LDCU UR13, c[0x0][0x3b0] ;  /* 0x00007600ff0d77ac */ /* 0x000eae0008000800 */
[----:B------:R-:W3:Y:S08]  /*0420*/  LDC.64 R10, c[0x0][0x3e0] ;  /* 0x0000f800ff0a7b82 */ /* 0x000ef00000000a00 */
[----:B------:R-:W4:Y:S01]  /*0430*/  LDC.64 R22, c[0x0][0x3e8] ;  /* 0x0000fa00ff167b82 */ /* 0x000f220000000a00 */
[----:B0-----:R-:W-:-:S02]  /*0440*/  UISETP.NE.AND UP0, UPT, UR14, 0x1, UPT ;  /* 0x000000010e00788c */ /* 0x001fc4000bf05270 */
[----:B------:R-:W-:Y:S01]  /*0450*/  IMAD R4, R21, UR14, RZ ;  /* 0x0000000e15047c24 */ /* 0x000fe2000f8e02ff */
[----:B------:R-:W-:-:S04]  /*0460*/  UIADD3 UR4, UPT, UPT, UR15, -0x1, URZ ;  /* 0xffffffff0f047890 */ /* 0x000fc8000fffe0ff */
[----:B------:R-:W0:Y:S01]  /*0470*/  LDC.64 R6, c[0x0][0x3d8] ;  /* 0x0000f600ff067b82 */ /* 0x000e220000000a00 */
[----:B-1----:R-:W-:-:S04]  /*0480*/  IMAD.WIDE R12, R8, 0x8, R12 ;  /* 0x00000008080c7825 */ /* 0x002fc800078e020c */
[----:B------:R-:W1:Y:S01]  /*0490*/  I2F.F64 R14, UR4 ;  /* 0x00000004000e7d12 */ /* 0x000e620008201c00 */
[----:B------:R-:W-:Y:S02]  /*04a0*/  UMOV UR4, URZ ;  /* 0x000000ff00047c82 */ /* 0x000fe40008000000 */
[----:B------:R-:W1:Y:S01]  /*04b0*/  LDC R3, c[0x0][0x3b4] ;  /* 0x0000ed00ff037b82 */ /* 0x000e620000000800 */
[----:B---3--:R-:W-:-:S04]  /*04c0*/  IMAD.WIDE R10, R8, 0x8, R10 ;  /* 0x00000008080a7825 */ /* 0x008fc800078e020a */
[----:B----4-:R-:W-:-:S04]  /*04d0*/  IMAD.WIDE R8, R8, 0x8, R22 ;  /* 0x0000000808087825 */ /* 0x010fc800078e0216 */
[----:B0-----:R-:W-:Y:S01]  /*04e0*/  IMAD.WIDE.U32 R6, R21, 0x8, R6 ;  /* 0x0000000815067825 */ /* 0x001fe200078e0006 */
[----:B--2---:R-:W-:Y:S06]  /*04f0*/  BRA.U !UP0, `(.L_x_2) ;  /* 0x0000000d08887547 */ /* 0x004fec000b800000 */
[----:B------:R-:W0:Y:S01]  /*0500*/  LDC.64 R22, c[0x0][0x3a8] ;  /* 0x0000ea00ff167b82 */ /* 0x000e220000000a00 */
[----:B------:R-:W2:Y:S01]  /*0510*/  LDCU.128 UR4, c[0x0][0x390] ;  /* 0x00007200ff0477ac */ /* 0x000ea20008000c00 */
[----:B------:R-:W-:Y:S02]  /*0520*/  IMAD.U32 R25, RZ, RZ, UR15 ;  /* 0x0000000fff197e24 */ /* 0x000fe4000f8e00ff */
[----:B------:R-:W-:Y:S01]  /*0530*/  IMAD.MOV.U32 R41, RZ, RZ, R2 ;  /* 0x000000ffff297224 */ /* 0x000fe200078e0002 */
[----:B------:R-:W3:Y:S01]  /*0540*/  LDCU UR18, c[0x0][0x3b4] ;  /* 0x00007680ff1277ac */ /* 0x000ee20008000800 */
[----:B------:R-:W-:Y:S01]  /*0550*/  IMAD R40, R4, UR15, R25 ;  /* 0x0000000f04287c24 */ /* 0x000fe2000f8e0219 */
[----:B------:R-:W4:Y:S01]  /*0560*/  LDCU UR19, c[0x0][0x3a4] ;  /* 0x00007480ff1377ac */ /* 0x000f220008000800 */
[----:B--2---:R-:W-:Y:S02]  /*0570*/  UIADD3 UR8, UP1, UPT, UR4, 0x8, URZ ;  /* 0x0000000804087890 */ /* 0x004fe4000ff3e0ff */
[----:B------:R-:W-:-:S02]  /*0580*/  UIADD3 UR6, UP0, UPT, UR6, 0x8, URZ ;  /* 0x0000000806067890 */ /* 0x000fc4000ff1e0ff */
[----:B------:R-:W-:Y:S01]  /*0590*/  UIADD3.X UR9, UPT, UPT, URZ, UR5, URZ, UP1, !UPT ;  /* 0x00000005ff097290 */ /* 0x000fe20008ffe4ff */
[----:B0-----:R-:W-:Y:S01]  /*05a0*/  IADD3 R5, PT, PT, R22, UR10, R5 ;  /* 0x0000000a16057c10 */ /* 0x001fe2000fffe005 */
[----:B------:R-:W-:Y:S02]  /*05b0*/  UIMAD UR5, UR14, UR15, URZ ;  /* 0x0000000f0e0572a4 */ /* 0x000fe4000f8e02ff */
[----:B------:R-:W-:Y:S02]  /*05c0*/  ULOP3.LUT UR4, UR14, 0x7ffffffe, URZ, 0xc0, !UPT ;  /* 0x7ffffffe0e047892 */ /* 0x000fe4000f8ec0ff */
[----:B------:R-:W-:Y:S01]  /*05d0*/  IMAD R5, R5, R23, R20 ;  /* 0x0000001705057224 */ /* 0x000fe200078e0214 */
[----:B------:R-:W-:Y:S01]  /*05e0*/  UIADD3.X UR7, UPT, UPT, URZ, UR7, URZ, UP0, !UPT ;  /* 0x00000007ff077290 */ /* 0x000fe200087fe4ff */
[----:B------:R-:W-:Y:S01]  /*05f0*/  IMAD R42, R21, UR5, RZ ;  /* 0x00000005152a7c24 */ /* 0x000fe2000f8e02ff */
[----:B------:R-:W-:Y:S01]  /*0600*/  UIADD3 UR11, UPT, UPT, -UR4, URZ, URZ ;  /* 0x000000ff040b7290 */ /* 0x000fe2000fffe1ff */
[----:B---34-:R-:W-:-:S11]  /*0610*/  UMOV UR5, URZ ;  /* 0x000000ff00057c82 */ /* 0x018fd60008000000 */
.L_x_15:
[----:B------:R-:W-:Y:S01]  /*0620*/  MOV R30, UR6 ;  /* 0x00000006001e7c02 */ /* 0x000fe20008000f00 */
[----:B------:R-:W-:Y:S01]  /*0630*/  IMAD.U32 R31, RZ, RZ, UR7 ;  /* 0x00000007ff1f7e24 */ /* 0x000fe2000f8e00ff */
[----:B------:R-:W2:Y:S01]  /*0640*/  LDG.E.64 R20, desc[UR16][R18.64] ;  /* 0x0000001012147981 */ /* 0x000ea2000c1e1b00 */
[----:B------:R-:W-:-:S03]  /*0650*/  IMAD.U32 R28, RZ, RZ, UR8 ;  /* 0x00000008ff1c7e24 */ /* 0x000fc6000f8e00ff */
[----:B0-----:R0:W2:Y:S01]  /*0660*/  LDG.E.64 R26, desc[UR16][R30.64+-0x8] ;  /* 0xfffff8101e1a7981 */ /* 0x0010a2000c1e1b00 */
[----:B------:R-:W-:-:S03]  /*0670*/  MOV R29, UR9 ;  /* 0x00000009001d7c02 */ /* 0x000fc60008000f00 */
[----:B------:R-:W3:Y:S04]  /*0680*/  LDG.E.64 R22, desc[UR16][R46.64] ;  /* 0x000000102e167981 */ /* 0x000ee8000c1e1b00 */
[----:B------:R-:W3:Y:S01]  /*0690*/  LDG.E.64 R24, desc[UR16][R28.64+-0x8] ;  /* 0xfffff8101c187981 */ /* 0x000ee2000c1e1b00 */
[----:B------:R-:W-:Y:S01]  /*06a0*/  BSSY.RECONVERGENT B0, `(.L_x_3) ;  /* 0x000001a000007945 */ /* 0x000fe20003800200 */
[----:B0-----:R-:W-:Y:S01]  /*06b0*/  IMAD.MOV.U32 R30, RZ, RZ, 0x0 ;  /* 0x00000000ff1e7424 */ /* 0x001fe200078e00ff */
[----:B------:R-:W-:Y:S01]  /*06c0*/  MOV R31, 0x3fd80000 ;  /* 0x3fd80000001f7802 */ /* 0x000fe20000000f00 */
[----:B--2---:R-:W-:Y:S02]  /*06d0*/  DADD R26, R26, -R20 ;  /* 0x000000001a1a7229 */ /* 0x004fe40000000814 */
[----:B---3--:R-:W-:-:S06]  /*06e0*/  DADD R24, R24, -R22 ;  /* 0x0000000018187229 */ /* 0x008fcc0000000816 */
[----:B------:R-:W-:-:S08]  /*06f0*/  DMUL R26, R26, R26 ;  /* 0x0000001a1a1a7228 */ /* 0x000fd00000000000 */
[----:B------:R-:W-:-:S06]  /*0700*/  DFMA R26, R24, R24, R26 ;  /* 0x00000018181a722b */ /* 0x000fcc000000001a */
[----:B------:R-:W0:Y:S04]  /*0710*/  MUFU.RSQ64H R35, R27 ;  /* 0x0000001b00237308 */ /* 0x000e280000001c00 */
[----:B------:R-:W-:-:S05]  /*0720*/  VIADD R34, R27, 0xfcb00000 ;  /* 0xfcb000001b227836 */ /* 0x000fca0000000000 */
[----:B------:R-:W-:Y:S01]  /*0730*/  ISETP.GE.U32.AND P0, PT, R34, 0x7ca00000, PT ;  /* 0x7ca000002200780c */ /* 0x000fe20003f06070 */
[----:B0-----:R-:W-:-:S08]  /*0740*/  DMUL R24, R34, R34 ;  /* 0x0000002222187228 */ /* 0x001fd00000000000 */
[----:B------:R-:W-:-:S08]  /*0750*/  DFMA R24, R26, -R24, 1 ;  /* 0x3ff000001a18742b */ /* 0x000fd00000000818 */
[----:B------:R-:W-:Y:S02]  /*0760*/  DFMA R30, R24, R30, 0.5 ;  /* 0x3fe00000181e742b */ /* 0x000fe4000000001e */
[----:B------:R-:W-:-:S08]  /*0770*/  DMUL R24, R34, R24 ;  /* 0x0000001822187228 */ /* 0x000fd00000000000 */
[----:B------:R-:W-:-:S08]  /*0780*/  DFMA R30, R30, R24, R34 ;  /* 0x000000181e1e722b */ /* 0x000fd00000000022 */
[----:B------:R-:W-:Y:S02]  /*0790*/  DMUL R32, R26, R30 ;  /* 0x0000001e1a207228 */ /* 0x000fe40000000000 */
[----:B------:R-:W-:Y:S02]  /*07a0*/  VIADD R25, R31, 0xfff00000 ;  /* 0xfff000001f197836 */ /* 0x000fe40000000000 */
[----:B------:R-:W-:-:S04]  /*07b0*/  IMAD.MOV.U32 R24, RZ, RZ, R30 ;  /* 0x000000ffff187224 */ /* 0x000fc800078e001e */
[----:B------:R-:W-:-:S08]  /*07c0*/  DFMA R28, R32, -R32, R26 ;  /* 0x80000020201c722b */ /* 0x000fd0000000001a */
[----:B------:R-:W-:Y:S01]  /*07d0*/  DFMA R36, R28, R24, R32 ;  /* 0x000000181c24722b */ /* 0x000fe20000000020 */
[----:B------:R-:W-:Y:S10]  /*07e0*/  @!P0 BRA `(.L_x_4) ;  /* 0x0000000000148947 */ /* 0x000ff40003800000 */
[----:B------:R-:W-:Y:S02]  /*07f0*/  MOV R31, R25 ;  /* 0x00000019001f7202 */ /* 0x000fe40000000f00 */
[----:B------:R-:W-:-:S07]  /*0800*/  MOV R0, 0x820 ;  /* 0x0000082000007802 */ /* 0x000fce0000000f00 */
[----:B-1----:R-:W-:Y:S05]  /*0810*/  CALL.REL.NOINC `($__internal_1_$__cuda_sm20_dsqrt_rn_f64_mediumpath_v1) ;  /* 0x0000001400e87944 */ /* 0x002fea0003c00000 */
[----:B------:R-:W-:Y:S02]  /*0820*/  IMAD.MOV.U32 R36, RZ, RZ, R28 ;  /* 0x000000ffff247224 */ /* 0x000fe400078e001c */
[----:B------:R-:W-:-:S07]  /*0830*/  IMAD.MOV.U32 R37, RZ, RZ, R29 ;  /* 0x000000ffff257224 */ /* 0x000fce00078e001d */
.L_x_4:
[----:B------:R-:W-:Y:S05]  /*0840*/  BSYNC.RECONVERGENT B0 ;  /* 0x0000000000007941 */ /* 0x000fea0003800200 */
.L_x_3:
[----:B------:R-:W0:Y:S01]  /*0850*/  LDC.64 R24, c[0x0][0x3b0] ;  /* 0x0000ec00ff187b82 */ /* 0x000e220000000a00 */
[----:B------:R-:W0:Y:S01]  /*0860*/  MUFU.RCP64H R27, UR18 ;  /* 0x00000012001b7d08 */ /* 0x000e220008001800 */
[----:B------:R-:W-:Y:S01]  /*0870*/  MOV R26, 0x1 ;  /* 0x00000001001a7802 */ /* 0x000fe20000000f00 */
[----:B------:R-:W-:Y:S01]  /*0880*/  DADD R36, R36, R16 ;  /* 0x0000000024247229 */ /* 0x000fe20000000010 */
[----:B------:R-:W-:Y:S09]  /*0890*/  BSSY.RECONVERGENT B0, `(.L_x_5) ;  /* 0x0000013000007945 */ /* 0x000ff20003800200 */
[----:B------:R-:W-:Y:S01]  /*08a0*/  FSETP.GEU.AND P1, PT, |R37|, 6.5827683646048100446e-37, PT ;  /* 0x036000002500780b */ /* 0x000fe20003f2e200 */
[----:B0-----:R-:W-:-:S08]  /*08b0*/  DFMA R28, R26, -R24, 1 ;  /* 0x3ff000001a1c742b */ /* 0x001fd00000000818 */
[----:B------:R-:W-:-:S08]  /*08c0*/  DFMA R28, R28, R28, R28 ;  /* 0x0000001c1c1c722b */ /* 0x000fd0000000001c */
[----:B------:R-:W-:-:S08]  /*08d0*/  DFMA R28, R26, R28, R26 ;  /* 0x0000001c1a1c722b */ /* 0x000fd0000000001a */
[----:B------:R-:W-:-:S08]  /*08e0*/  DFMA R26, R28, -R24, 1 ;  /* 0x3ff000001c1a742b */ /* 0x000fd00000000818 */
[----:B------:R-:W-:-:S08]  /*08f0*/  DFMA R26, R28, R26, R28 ;  /* 0x0000001a1c1a722b */ /* 0x000fd0000000001c */
[----:B------:R-:W-:-:S08]  /*0900*/  DMUL R28, R36, R26 ;  /* 0x0000001a241c7228 */ /* 0x000fd00000000000 */
[----:B------:R-:W-:-:S08]  /*0910*/  DFMA R24, R28, -R24, R36 ;  /* 0x800000181c18722b */ /* 0x000fd00000000024 */
[----:B------:R-:W-:-:S10]  /*0920*/  DFMA R26, R26, R24, R28 ;  /* 0x000000181a1a722b */ /* 0x000fd4000000001c */
[----:B------:R-:W-:-:S05]  /*0930*/  FFMA R0, RZ, UR18, R27 ;  /* 0x00000012ff007c23 */ /* 0x000fca000800001b */
[----:B------:R-:W-:-:S13]  /*0940*/  FSETP.GT.AND P0, PT, |R0|, 1.469367938527859385e-39, PT ;  /* 0x001000000000780b */ /* 0x000fda0003f04200 */
[----:B------:R-:W-:Y:S05]  /*0950*/  @P0 BRA P1, `(.L_x_6) ;  /* 0x0000000000180947 */ /* 0x000fea0000800000 */
[----:B------:R-:W-:Y:S01]  /*0960*/  IMAD.MOV.U32 R26, RZ, RZ, R36 ;  /* 0x000000ffff1a7224 */ /* 0x000fe200078e0024 */
[----:B------:R-:W-:Y:S01]  /*0970*/  MOV R0, 0x9a0 ;  /* 0x000009a000007802 */ /* 0x000fe20000000f00 */
[----:B------:R-:W-:-:S07]  /*0980*/  IMAD.MOV.U32 R27, RZ, RZ, R37 ;  /* 0x000000ffff1b7224 */ /* 0x000fce00078e0025 */
[----:B-1----:R-:W-:Y:S05]  /*0990*/  CALL.REL.NOINC `($__internal_0_$__cuda_sm20_div_rn_f64_full) ;  /* 0x0000001000147944 */ /* 0x002fea0003c00000 */
[----:B------:R-:W-:Y:S01]  /*09a0*/  MOV R26, R36 ;  /* 0x00000024001a7202 */ /* 0x000fe20000000f00 */
[----:B------:R-:W-:-:S07]  /*09b0*/  IMAD.MOV.U32 R27, RZ, RZ, R37 ;  /* 0x000000ffff1b7224 */ /* 0x000fce00078e0025 */
.L_x_6:
[----:B------:R-:W-:Y:S05]  /*09c0*/  BSYNC.RECONVERGENT B0 ;  /* 0x0000000000007941 */ /* 0x000fea0003800200 */
.L_x_5:
[----:B------:R-:W2:Y:S01]  /*09d0*/  LDG.E.64 R24, desc[UR16][R6.64] ;  /* 0x0000001006187981 */ /* 0x000ea2000c1e1b00 */
[----:B------:R-:W0:Y:S01]  /*09e0*/  LDC.64 R28, c[0x0][0x3b8] ;  /* 0x0000ee00ff1c7b82 */ /* 0x000e220000000a00 */
[----:B------:R-:W-:Y:S01]  /*09f0*/  BSSY.RECONVERGENT B0, `(.L_x_7) ;  /* 0x0000027000007945 */ /* 0x000fe20003800200 */
[----:B--2---:R-:W-:-:S08]  /*0a00*/  DADD R26, R24, R26 ;  /* 0x00000000181a7229 */ /* 0x004fd0000000001a */
[----:B0-----:R-:W-:-:S08]  /*0a10*/  DFMA R26, R26, R28, 1 ;  /* 0x3ff000001a1a742b */ /* 0x001fd0000000001c */
[----:B-1----:R-:W-:-:S06]  /*0a20*/  DSETP.GTU.AND P0, PT, R26, R14, PT ;  /* 0x0000000e1a00722a */ /* 0x002fcc0003f0c000 */
[----:B------:R-:W-:-:S14]  /*0a30*/  DSETP.LTU.OR P0, PT, R26, 1, P0 ;  /* 0x3ff000001a00742a */ /* 0x000fdc0000709400 */
[----:B------:R-:W-:Y:S05]  /*0a40*/  @P0 BRA `(.L_x_8) ;  /* 0x0000000000840947 */ /* 0x000fea0003800000 */
[----:B------:R-:W0:Y:S01]  /*0a50*/  LDC.64 R38, c[0x0][0x380] ;  /* 0x0000e000ff267b82 */ /* 0x000e220000000a00 */
[----:B------:R-:W1:Y:S01]  /*0a60*/  F2I.F64.FLOOR R43, R26 ;  /* 0x0000001a002b7311 */ /* 0x000e620000305100 */
[----:B------:R-:W2:Y:S04]  /*0a70*/  LDG.E.64 R30, desc[UR16][R12.64] ;  /* 0x000000100c1e7981 */ /* 0x000ea8000c1e1b00 */
[----:B------:R-:W3:Y:S02]  /*0a80*/  LDG.E.64 R24, desc[UR16][R10.64] ;  /* 0x000000100a187981 */ /* 0x000ee4000c1e1b00 */
[----:B------:R-:W4:Y:S01]  /*0a90*/  LDC.64 R44, c[0x0][0x3c0] ;  /* 0x0000f000ff2c7b82 */ /* 0x000f220000000a00 */
[----:B-1----:R-:W-:-:S05]  /*0aa0*/  IADD3 R37, PT, PT, R42, UR5, R43 ;  /* 0x000000052a257c10 */ /* 0x002fca000fffe02b */
[----:B0-----:R-:W-:-:S05]  /*0ab0*/  IMAD.WIDE R38, R37, 0x8, R38 ;  /* 0x0000000825267825 */ /* 0x001fca00078e0226 */
[----:B------:R-:W2:Y:S01]  /*0ac0*/  LDG.E.64 R32, desc[UR16][R38.64+0x8] ;  /* 0x0000081026207981 */ /* 0x000ea2000c1e1b00 */
[----:B----4-:R-:W-:-:S03]  /*0ad0*/  IMAD.WIDE R44, R41, 0x8, R44 ;  /* 0x00000008292c7825 */ /* 0x010fc600078e022c */
[----:B------:R-:W4:Y:S04]  /*0ae0*/  LDG.E.64 R28, desc[UR16][R38.64] ;  /* 0x00000010261c7981 */ /* 0x000f28000c1e1b00 */
[----:B------:R-:W3:Y:S01]  /*0af0*/  LDG.E.64 R20, desc[UR16][R44.64] ;  /* 0x000000102c147981 */ /* 0x000ee2000c1e1b00 */
[----:B------:R-:W-:Y:S01]  /*0b00*/  VIADD R0, R43, 0x1 ;  /* 0x000000012b007836 */ /* 0x000fe20000000000 */
[----:B------:R-:W0:Y:S08]  /*0b10*/  I2F.F64 R22, R43 ;  /* 0x0000002b00167312 */ /* 0x000e300000201c00 */
[----:B------:R-:W1:Y:S01]  /*0b20*/  I2F.F64 R34, R0 ;  /* 0x0000000000227312 */ /* 0x000e620000201c00 */
[----:B0-----:R-:W-:-:S02]  /*0b30*/  DADD R22, R26, -R22 ;  /* 0x000000001a167229 */ /* 0x001fc40000000816 */
[----:B-1----:R-:W-:Y:S01]  /*0b40*/  DADD R34, -R26, R34 ;  /* 0x000000001a227229 */ /* 0x002fe20000000122 */
[----:B------:R-:W0:Y:S02]  /*0b50*/  LDC.64 R26, c[0x0][0x388] ;  /* 0x0000e200ff1a7b82 */ /* 0x000e240000000a00 */
[----:B0-----:R-:W-:-:S03]  /*0b60*/  IMAD.WIDE R26, R37, 0x8, R26 ;  /* 0x00000008251a7825 */ /* 0x001fc600078e021a */
[----:B--2---:R-:W-:Y:S02]  /*0b70*/  DMUL R32, R32, R22 ;  /* 0x0000001620207228 */ /* 0x004fe40000000000 */
[----:B---3--:R-:W-:-:S06]  /*0b80*/  DMUL R20, R30, R20 ;  /* 0x000000141e147228 */ /* 0x008fcc0000000000 */
[----:B----4-:R-:W-:-:S08]  /*0b90*/  DFMA R28, R28, R34, R32 ;  /* 0x000000221c1c722b */ /* 0x010fd00000000020 */
[----:B------:R-:W-:-:S07]  /*0ba0*/  DFMA R28, R28, R20, R24 ;  /* 0x000000141c1c722b */ /* 0x000fce0000000018 */
[----:B------:R0:W-:Y:S04]  /*0bb0*/  STG.E.64 desc[UR16][R10.64], R28 ;  /* 0x0000001c0a007986 */ /* 0x0001e8000c101b10 */
[----:B------:R-:W2:Y:S04]  /*0bc0*/  LDG.E.64 R32, desc[UR16][R26.64+0x8] ;  /* 0x000008101a207981 */ /* 0x000ea8000c1e1b00 */
[----:B------:R-:W3:Y:S04]  /*0bd0*/  LDG.E.64 R30, desc[UR16][R26.64] ;  /* 0x000000101a1e7981 */ /* 0x000ee8000c1e1b00 */
[----:B------:R-:W4:Y:S01]  /*0be0*/  LDG.E.64 R24, desc[UR16][R8.64] ;  /* 0x0000001008187981 */ /* 0x000f22000c1e1b00 */
[----:B--2---:R-:W-:-:S08]  /*0bf0*/  DMUL R32, R22, R32 ;  /* 0x0000002016207228 */ /* 0x004fd00000000000 */
[----:B---3--:R-:W-:-:S08]  /*0c00*/  DFMA R30, R34, R30, R32 ;  /* 0x0000001e221e722b */ /* 0x008fd00000000020 */
[----:B----4-:R-:W-:-:S07]  /*0c10*/  DFMA R30, R20, R30, R24 ;  /* 0x0000001e141e722b */ /* 0x010fce0000000018 */
[----:B------:R0:W-:Y:S04]  /*0c20*/  STG.E.64 desc[UR16][R8.64], R30 ;  /* 0x0000001e08007986 */ /* 0x0001e8000c101b10 */
[----:B------:R0:W5:Y:S04]  /*0c30*/  LDG.E.64 R22, desc[UR16][R46.64] ;  /* 0x000000102e167981 */ /* 0x000168000c1e1b00 */
[----:B------:R0:W5:Y:S04]  /*0c40*/  LDG.E.64 R20, desc[UR16][R18.64] ;  /* 0x0000001012147981 */ /* 0x000168000c1e1b00 */
[----:B------:R0:W5:Y:S02]  /*0c50*/  LDG.E.64 R24, desc[UR16][R6.64] ;  /* 0x0000001006187981 */ /* 0x000164000c1e1b00 */
.L_x_8:
[----:B------:R-:W-:Y:S05]  /*0c60*/  BSYNC.RECONVERGENT B0 ;  /* 0x0000000000007941 */ /* 0x000fea0003800200 */
.L_x_7:
[----:B------:R-:W-:Y:S01]  /*0c70*/  MOV R32, UR6 ;  /* 0x0000000600207c02 */ /* 0x000fe20008000f00 */
[----:B------:R-:W-:Y:S01]  /*0c80*/  IMAD.U32 R33, RZ, RZ, UR7 ;  /* 0x00000007ff217e24 */ /* 0x000fe2000f8e00ff */
[----:B0-----:R-:W-:Y:S01]  /*0c90*/  MOV R31, UR9 ;  /* 0x00000009001f7c02 */ /* 0x001fe20008000f00 */
[----:B------:R-:W-:-:S03]  /*0ca0*/  IMAD.U32 R30, RZ, RZ, UR8 ;  /* 0x00000008ff1e7e24 */ /* 0x000fc6000f8e00ff */
[----:B------:R-:W2:Y:S04]  /*0cb0*/  LDG.E.64 R28, desc[UR16][R32.64] ;  /* 0x00000010201c7981 */ /* 0x000ea8000c1e1b00 */
[----:B------:R-:W3:Y:S01]  /*0cc0*/  LDG.E.64 R26, desc[UR16][R30.64] ;  /* 0x000000101e1a7981 */ /* 0x000ee2000c1e1b00 */
[----:B------:R-:W-:Y:S01]  /*0cd0*/  BSSY.RECONVERGENT B0, `(.L_x_9) ;  /* 0x000001a000007945 */ /* 0x000fe20003800200 */
[----:B--2--5:R-:W-:Y:S02]  /*0ce0*/  DADD R28, R28, -R20 ;  /* 0x000000001c1c7229 */ /* 0x024fe40000000814 */
[----:B---3--:R-:W-:Y:S01]  /*0cf0*/  DADD R26, R26, -R22 ;  /* 0x000000001a1a7229 */ /* 0x008fe20000000816 */
[----:B------:R-:W-:Y:S01]  /*0d00*/  IMAD.MOV.U32 R22, RZ, RZ, 0x0 ;  /* 0x00000000ff167424 */ /* 0x000fe200078e00ff */
[----:B------:R-:W-:-:S04]  /*0d10*/  MOV R23, 0x3fd80000 ;  /* 0x3fd8000000177802 */ /* 0x000fc80000000f00 */
        /* <DEDUP_REMOVED lines=18> */
[----:B------:R-:W-:Y:S05]  /*0e40*/  CALL.REL.NOINC `($__internal_1_$__cuda_sm20_dsqrt_rn_f64_mediumpath_v1) ;  /* 0x00000010005c7944 */ /* 0x000fea0003c00000 */
[----:B------:R-:W-:Y:S02]  /*0e50*/  IMAD.MOV.U32 R22, RZ, RZ, R28 ;  /* 0x000000ffff167224 */ /* 0x000fe400078e001c */
[----:B------:R-:W-:-:S07]  /*0e60*/  IMAD.MOV.U32 R23, RZ, RZ, R29 ;  /* 0x000000ffff177224 */ /* 0x000fce00078e001d */
.L_x_10:
[----:B------:R-:W-:Y:S05]  /*0e70*/  BSYNC.RECONVERGENT B0 ;  /* 0x0000000000007941 */ /* 0x000fea0003800200 */
.L_x_9:
        /* <DEDUP_REMOVED lines=20> */
[----:B------:R-:W-:Y:S05]  /*0fc0*/  CALL.REL.NOINC `($__internal_0_$__cuda_sm20_div_rn_f64_full) ;  /* 0x0000000800887944 */ /* 0x000fea0003c00000 */
[----:B------:R-:W-:Y:S01]  /*0fd0*/  MOV R20, R36 ;  /* 0x0000002400147202 */ /* 0x000fe20000000f00 */
[----:B------:R-:W-:-:S07]  /*0fe0*/  IMAD.MOV.U32 R21, RZ, RZ, R37 ;  /* 0x000000ffff157224 */ /* 0x000fce00078e0025 */
.L_x_12:
[----:B------:R-:W-:Y:S05]  /*0ff0*/  BSYNC.RECONVERGENT B0 ;  /* 0x0000000000007941 */ /* 0x000fea0003800200 */
.L_x_11:
[----:B------:R-:W0:Y:S01]  /*1000*/  LDC.64 R22, c[0x0][0x3b8] ;  /* 0x0000ee00ff167b82 */ /* 0x000e220000000a00 */
[----:B------:R-:W-:Y:S01]  /*1010*/  DADD R28, R20, R24 ;  /* 0x00000000141c7229 */ /* 0x000fe20000000018 */
[----:B------:R-:W-:Y:S07]  /*1020*/  BSSY.RECONVERGENT B0, `(.L_x_13) ;  /* 0x0000023000007945 */ /* 0x000fee0003800200 */
[----:B0-----:R-:W-:-:S08]  /*1030*/  DFMA R28, R28, R22, 1 ;  /* 0x3ff000001c1c742b */ /* 0x001fd00000000016 */
[----:B------:R-:W-:-:S06]  /*1040*/  DSETP.GTU.AND P0, PT, R28, R14, PT ;  /* 0x0000000e1c00722a */ /* 0x000fcc0003f0c000 */
        /* <DEDUP_REMOVED lines=9> */
[----:B------:R-:W5:Y:S01]  /*10e0*/  LDG.E.64 R32, desc[UR16][R38.64+0x8] ;  /* 0x0000081026207981 */ /* 0x000f62000c1e1b00 */
[----:B----4-:R-:W-:-:S03]  /*10f0*/  IMAD.WIDE R44, R5, 0x8, R44 ;  /* 0x00000008052c7825 */ /* 0x010fc600078e022c */
[----:B------:R-:W4:Y:S04]  /*1100*/  LDG.E.64 R22, desc[UR16][R38.64] ;  /* 0x0000001026167981 */ /* 0x000f28000c1e1b00 */
[----:B------:R-:W2:Y:S01]  /*1110*/  LDG.E.64 R20, desc[UR16][R44.64] ;  /* 0x000000102c147981 */ /* 0x000ea2000c1e1b00 */
[----:B------:R-:W-:Y:S01]  /*1120*/  VIADD R0, R43, 0x1 ;  /* 0x000000012b007836 */ /* 0x000fe20000000000 */
[----:B------:R-:W0:Y:S08]  /*1130*/  I2F.F64 R26, R43 ;  /* 0x0000002b001a7312 */ /* 0x000e300000201c00 */
[----:B------:R-:W1:Y:S01]  /*1140*/  I2F.F64 R30, R0 ;  /* 0x00000000001e7312 */ /* 0x000e620000201c00 */
[----:B0-----:R-:W-:-:S02]  /*1150*/  DADD R26, R28, -R26 ;  /* 0x000000001c1a7229 */ /* 0x001fc4000000081a */
[----:B-1----:R-:W-:Y:S01]  /*1160*/  DADD R28, -R28, R30 ;  /* 0x000000001c1c7229 */ /* 0x002fe2000000011e */
[----:B------:R-:W0:Y:S02]  /*1170*/  LDC.64 R30, c[0x0][0x388] ;  /* 0x0000e200ff1e7b82 */ /* 0x000e240000000a00 */
[----:B0-----:R-:W-:-:S03]  /*1180*/  IMAD.WIDE R30, R37, 0x8, R30 ;  /* 0x00000008251e7825 */ /* 0x001fc600078e021e */
[----:B-----5:R-:W-:Y:S02]  /*1190*/  DMUL R32, R32, R26 ;  /* 0x0000001a20207228 */ /* 0x020fe40000000000 */
[----:B--2---:R-:W-:-:S06]  /*11a0*/  DMUL R20, R34, R20 ;  /* 0x0000001422147228 */ /* 0x004fcc0000000000 */
[----:B----4-:R-:W-:-:S08]  /*11b0*/  DFMA R22, R22, R28, R32 ;  /* 0x0000001c1616722b */ /* 0x010fd00000000020 */
[----:B---3--:R-:W-:-:S07]  /*11c0*/  DFMA R24, R22, R20, R24 ;  /* 0x000000141618722b */ /* 0x008fce0000000018 */
        /* <DEDUP_REMOVED lines=8> */
.L_x_14:
[----:B------:R-:W-:Y:S05]  /*1250*/  BSYNC.RECONVERGENT B0 ;  /* 0x0000000000007941 */ /* 0x000fea0003800200 */
.L_x_13:
[----:B------:R-:W-:Y:S01]  /*1260*/  UIADD3 UR6, UP0, UPT, UR6, 0x10, URZ ;  /* 0x0000001006067890 */ /* 0x000fe2000ff1e0ff */
[----:B------:R-:W-:Y:S01]  /*1270*/  MOV R0, UR12 ;  /* 0x0000000c00007c02 */ /* 0x000fe20008000f00 */
[----:B------:R-:W-:Y:S01]  /*1280*/  UIADD3 UR11, UPT, UPT, UR11, 0x2, URZ ;  /* 0x000000020b0b7890 */ /* 0x000fe2000fffe0ff */
[----:B------:R-:W-:Y:S01]  /*1290*/  IMAD.U32 R20, RZ, RZ, UR12 ;  /* 0x0000000cff147e24 */ /* 0x000fe2000f8e00ff */
[----:B------:R-:W-:Y:S02]  /*12a0*/  UIADD3.X UR7, UPT, UPT, URZ, UR7, URZ, UP0, !UPT ;  /* 0x00000007ff077290 */ /* 0x000fe400087fe4ff */
[----:B------:R-:W-:Y:S01]  /*12b0*/  UISETP.NE.AND UP0, UPT, UR11, URZ, UPT ;  /* 0x000000ff0b00728c */ /* 0x000fe2000bf05270 */
[----:B------:R-:W-:Y:S01]  /*12c0*/  IMAD R5, R0, 0x2, R5 ;  /* 0x0000000200057824 */ /* 0x000fe200078e0205 */
[----:B------:R-:W-:Y:S01]  /*12d0*/  UIADD3 UR8, UP1, UPT, UR8, 0x10, URZ ;  /* 0x0000001008087890 */ /* 0x000fe2000ff3e0ff */
[----:B------:R-:W-:Y:S01]  /*12e0*/  LEA R41, R20, R41, 0x1 ;  /* 0x0000002914297211 */ /* 0x000fe200078e08ff */
[----:B------:R-:W-:-:S02]  /*12f0*/  ULEA UR5, UR19, UR5, 0x1 ;  /* 0x0000000513057291 */ /* 0x000fc4000f8e08ff */
[----:B------:R-:W-:-:S03]  /*1300*/  UIADD3.X UR9, UPT, UPT, URZ, UR9, URZ, UP1, !UPT ;  /* 0x00000009ff097290 */ /* 0x000fc60008ffe4ff */
[----:B------:R-:W-:Y:S09]  /*1310*/  BRA.U UP0, `(.L_x_15) ;  /* 0xfffffff100c07547 */ /* 0x000ff2000b83ffff */
.L_x_2:
[----:B------:R-:W2:Y:S02]  /*1320*/  LDC R0, c[0x0][0x3a0] ;  /* 0x0000e800ff007b82 */ /* 0x000ea40000000800 */
[----:B--2---:R-:W-:-:S04]  /*1330*/  LOP3.LUT R0, R0, 0x1, RZ, 0xc0, !PT ;  /* 0x0000000100007812 */ /* 0x004fc800078ec0ff */
[----:B------:R-:W-:-:S13]  /*1340*/  ISETP.NE.U32.AND P0, PT, R0, 0x1, PT ;  /* 0x000000010000780c */ /* 0x000fda0003f05070 */
[----:B------:R-:W-:Y:S05]  /*1350*/  @P0 EXIT ;  /* 0x000000000000094d */ /* 0x000fea0003800000 */
[----:B------:R-:W2:Y:S01]  /*1360*/  LDCU.128 UR8, c[0x0][0x390] ;  /* 0x00007200ff0877ac */ /* 0x000ea20008000c00 */
[----:B------:R-:W3:Y:S04]  /*1370*/  LDG.E.64 R18, desc[UR16][R18.64] ;  /* 0x0000001012127981 */ /* 0x000ee8000c1e1b00 */
[----:B------:R-:W4:Y:S01]  /*1380*/  LDG.E.64 R46, desc[UR16][R46.64] ;  /* 0x000000102e2e7981 */ /* 0x000f22000c1e1b00 */
[----:B--2---:R-:W-:-:S06]  /*1390*/  UIMAD.WIDE.U32 UR6, UR4, 0x8, UR10 ;  /* 0x00000008040678a5 */ /* 0x004fcc000f8e000a */
[----:B------:R-:W-:Y:S02]  /*13a0*/  IMAD.U32 R28, RZ, RZ, UR6 ;  /* 0x00000006ff1c7e24 */ /* 0x000fe4000f8e00ff */
[----:B------:R-:W-:Y:S01]  /*13b0*/  IMAD.U32 R29, RZ, RZ, UR7 ;  /* 0x00000007ff1d7e24 */ /* 0x000fe2000f8e00ff */
[----:B------:R-:W-:-:S04]  /*13c0*/  UIMAD.WIDE.U32 UR6, UR4, 0x8, UR8 ;  /* 0x00000008040678a5 */ /* 0x000fc8000f8e0008 */
[----:B0-----:R-:W3:Y:S02]  /*13d0*/  LDG.E.64 R22, desc[UR16][R28.64] ;  /* 0x000000101c167981 */ /* 0x001ee4000c1e1b00 */
[----:B------:R-:W-:Y:S01]  /*13e0*/  MOV R24, UR6 ;  /* 0x0000000600187c02 */ /* 0x000fe20008000f00 */
[----:B------:R-:W-:-:S05]  /*13f0*/  IMAD.U32 R25, RZ, RZ, UR7 ;  /* 0x00000007ff197e24 */ /* 0x000fca000f8e00ff */
[----:B------:R-:W4:Y:S01]  /*1400*/  LDG.E.64 R20, desc[UR16][R24.64] ;  /* 0x0000001018147981 */ /* 0x000f22000c1e1b00 */
[----:B------:R-:W-:Y:S01]  /*1410*/  BSSY.RECONVERGENT B0, `(.L_x_16) ;  /* 0x000001a000007945 */ /* 0x000fe20003800200 */
[----:B---3--:R-:W-:Y:S02]  /*1420*/  DADD R22, R22, -R18 ;  /* 0x0000000016167229 */ /* 0x008fe40000000812 */
[----:B----4-:R-:W-:-:S06]  /*1430*/  DADD R20, R20, -R46 ;  /* 0x0000000014147229 */ /* 0x010fcc000000082e */
[----:B------:R-:W-:-:S08]  /*1440*/  DMUL R26, R22, R22 ;  /* 0x00000016161a7228 */ /* 0x000fd00000000000 */
        /* <DEDUP_REMOVED lines=12> */
[----:B------:R-:W-:Y:S01]  /*1510*/  VIADD R31, R21, 0xfff00000 ;  /* 0xfff00000151f7836 */ /* 0x000fe20000000000 */
[----:B------:R-:W-:-:S05]  /*1520*/  MOV R30, R20 ;  /* 0x00000014001e7202 */ /* 0x000fca0000000f00 */
[----:B------:R-:W-:-:S08]  /*1530*/  DFMA R28, R32, -R32, R26 ;  /* 0x80000020201c722b */ /* 0x000fd0000000001a */
[----:B------:R-:W-:Y:S01]  /*1540*/  DFMA R18, R28, R30, R32 ;  /* 0x0000001e1c12722b */ /* 0x000fe20000000020 */
[----:B------:R-:W-:Y:S10]  /*1550*/  @!P0 BRA `(.L_x_17) ;  /* 0x0000000000148947 */ /* 0x000ff40003800000 */
[----:B------:R-:W-:Y:S01]  /*1560*/  IMAD.MOV.U32 R30, RZ, RZ, R20 ;  /* 0x000000ffff1e7224 */ /* 0x000fe200078e0014 */
[----:B------:R-:W-:-:S07]  /*1570*/  MOV R0, 0x1590 ;  /* 0x0000159000007802 */ /* 0x000fce0000000f00 */
[----:B-1----:R-:W-:Y:S05]  /*1580*/  CALL.REL.NOINC `($__internal_1_$__cuda_sm20_dsqrt_rn_f64_mediumpath_v1) ;  /* 0x00000008008c7944 */ /* 0x002fea0003c00000 */
[----:B------:R-:W-:Y:S01]  /*1590*/  IMAD.MOV.U32 R18, RZ, RZ, R28 ;  /* 0x000000ffff127224 */ /* 0x000fe200078e001c */
[----:B------:R-:W-:-:S07]  /*15a0*/  MOV R19, R29 ;  /* 0x0000001d00137202 */ /* 0x000fce0000000f00 */
.L_x_17:
[----:B------:R-:W-:Y:S05]  /*15b0*/  BSYNC.RECONVERGENT B0 ;  /* 0x0000000000007941 */ /* 0x000fea0003800200 */
.L_x_16:
[----:B------:R-:W0:Y:S01]  /*15c0*/  LDCU UR5, c[0x0][0x3b4] ;  /* 0x00007680ff0577ac */ /* 0x000e220008000800 */
[----:B------:R-:W2:Y:S01]  /*15d0*/  LDC.64 R22, c[0x0][0x3b0] ;  /* 0x0000ec00ff167b82 */ /* 0x000ea20000000a00 */
[----:B------:R-:W-:Y:S01]  /*15e0*/  IMAD.MOV.U32 R20, RZ, RZ, 0x1 ;  /* 0x00000001ff147424 */ /* 0x000fe200078e00ff */
[----:B------:R-:W-:Y:S01]  /*15f0*/  BSSY.RECONVERGENT B0, `(.L_x_18) ;  /* 0x0000015000007945 */ /* 0x000fe20003800200 */
[----:B0-----:R-:W2:Y:S04]  /*1600*/  MUFU.RCP64H R21, UR5 ;  /* 0x0000000500157d08 */ /* 0x001ea80008001800 */
[----:B--2---:R-:W-:-:S08]  /*1610*/  DFMA R24, R20, -R22, 1 ;  /* 0x3ff000001418742b */ /* 0x004fd00000000816 */
[----:B------:R-:W-:-:S08]  /*1620*/  DFMA R24, R24, R24, R24 ;  /* 0x000000181818722b */ /* 0x000fd00000000018 */
[----:B------:R-:W-:Y:S02]  /*1630*/  DFMA R24, R20, R24, R20 ;  /* 0x000000181418722b */ /* 0x000fe40000000014 */
[----:B------:R-:W-:-:S06]  /*1640*/  DADD R20, R18, R16 ;  /* 0x0000000012147229 */ /* 0x000fcc0000000010 */
[----:B------:R-:W-:-:S04]  /*1650*/  DFMA R26, R24, -R22, 1 ;  /* 0x3ff00000181a742b */ /* 0x000fc80000000816 */
[----:B------:R-:W-:-:S04]  /*1660*/  FSETP.GEU.AND P1, PT, |R21|, 6.5827683646048100446e-37, PT ;  /* 0x036000001500780b */ /* 0x000fc80003f2e200 */
        /* <DEDUP_REMOVED lines=8> */
[----:B------:R-:W-:Y:S02]  /*16f0*/  MOV R27, R21 ;  /* 0x00000015001b7202 */ /* 0x000fe40000000f00 */
[----:B------:R-:W-:-:S07]  /*1700*/  MOV R0, 0x1720 ;  /* 0x0000172000007802 */ /* 0x000fce0000000f00 */
[----:B-1----:R-:W-:Y:S05]  /*1710*/  CALL.REL.NOINC `($__internal_0_$__cuda_sm20_div_rn_f64_full) ;  /* 0x0000000000b47944 */ /* 0x002fea0003c00000 */
[----:B------:R-:W-:Y:S02]  /*1720*/  IMAD.MOV.U32 R16, RZ, RZ, R36 ;  /* 0x000000ffff107224 */ /* 0x000fe400078e0024 */
[----:B------:R-:W-:-:S07]  /*1730*/  IMAD.MOV.U32 R17, RZ, RZ, R37 ;  /* 0x000000ffff117224 */ /* 0x000fce00078e0025 */
.L_x_19:
[----:B------:R-:W-:Y:S05]  /*1740*/  BSYNC.RECONVERGENT B0 ;  /* 0x0000000000007941 */ /* 0x000fea0003800200 */
.L_x_18:
[----:B------:R-:W2:Y:S01]  /*1750*/  LDG.E.64 R6, desc[UR16][R6.64] ;  /* 0x0000001006067981 */ /* 0x000ea2000c1e1b00 */
[----:B------:R-:W0:Y:S01]  /*1760*/  LDC.64 R18, c[0x0][0x3b8] ;  /* 0x0000ee00ff127b82 */ /* 0x000e220000000a00 */
[----:B--2---:R-:W-:-:S08]  /*1770*/  DADD R16, R6, R16 ;  /* 0x0000000006107229 */ /* 0x004fd00000000010 */
[----:B0-----:R-:W-:-:S08]  /*1780*/  DFMA R16, R16, R18, 1 ;  /* 0x3ff000001010742b */ /* 0x001fd00000000012 */
[----:B-1----:R-:W-:-:S06]  /*1790*/  DSETP.GTU.AND P0, PT, R16, R14, PT ;  /* 0x0000000e1000722a */ /* 0x002fcc0003f0c000 */
[----:B------:R-:W-:-:S14]  /*17a0*/  DSETP.LTU.OR P0, PT, R16, 1, P0 ;  /* 0x3ff000001000742a */ /* 0x000fdc0000709400 */
[----:B------:R-:W-:Y:S05]  /*17b0*/  @P0 EXIT ;  /* 0x000000000000094d */ /* 0x000fea0003800000 */
[----:B------:R-:W0:Y:S01]  /*17c0*/  LDC.64 R14, c[0x0][0x380] ;  /* 0x0000e000ff0e7b82 */ /* 0x000e220000000a00 */
[----:B------:R-:W1:Y:S01]  /*17d0*/  LDCU UR5, c[0x0][0x3a4] ;  /* 0x00007480ff0577ac */ /* 0x000e620008000800 */
[----:B------:R-:W1:Y:S01]  /*17e0*/  F2I.F64.FLOOR R26, R16 ;  /* 0x00000010001a7311 */ /* 0x000e620000305100 */
[----:B------:R-:W-:Y:S01]  /*17f0*/  IADD3 R3, PT, PT, R4, UR4, RZ ;  /* 0x0000000404037c10 */ /* 0x000fe2000fffe0ff */
[----:B------:R-:W2:Y:S04]  /*1800*/  LDG.E.64 R12, desc[UR16][R12.64] ;  /* 0x000000100c0c7981 */ /* 0x000ea8000c1e1b00 */
[----:B------:R-:W3:Y:S01]  /*1810*/  LDC.64 R6, c[0x0][0x3c0] ;  /* 0x0000f000ff067b82 */ /* 0x000ee20000000a00 */
[----:B------:R-:W4:Y:S07]  /*1820*/  LDG.E.64 R22, desc[UR16][R10.64] ;  /* 0x000000100a167981 */ /* 0x000f2e000c1e1b00 */
[----:B------:R-:W5:Y:S01]  /*1830*/  LDC.64 R24, c[0x0][0x388] ;  /* 0x0000e200ff187b82 */ /* 0x000f620000000a00 */
[----:B-1----:R-:W-:-:S02]  /*1840*/  IMAD R0, R3, UR5, R26 ;  /* 0x0000000503007c24 */ /* 0x002fc4000f8e021a */
[----:B------:R-:W-:Y:S02]  /*1850*/  IMAD.U32 R3, RZ, RZ, UR12 ;  /* 0x0000000cff037e24 */ /* 0x000fe4000f8e00ff */
[----:B0-----:R-:W-:-:S04]  /*1860*/  IMAD.WIDE R4, R0, 0x8, R14 ;  /* 0x0000000800047825 */ /* 0x001fc800078e020e */
[----:B------:R-:W-:Y:S01]  /*1870*/  IMAD R3, R3, UR4, R2 ;  /* 0x0000000403037c24 */ /* 0x000fe2000f8e0202 */
[----:B------:R-:W5:Y:S03]  /*1880*/  LDG.E.64 R18, desc[UR16][R4.64+0x8] ;  /* 0x0000081004127981 */ /* 0x000f66000c1e1b00 */
[----:B---3--:R-:W-:Y:S02]  /*1890*/  IMAD.WIDE R2, R3, 0x8, R6 ;  /* 0x0000000803027825 */ /* 0x008fe400078e0206 */
[----:B------:R-:W3:Y:S04]  /*18a0*/  LDG.E.64 R6, desc[UR16][R4.64] ;  /* 0x0000001004067981 */ /* 0x000ee8000c1e1b00 */
[----:B------:R-:W2:Y:S01]  /*18b0*/  LDG.E.64 R2, desc[UR16][R2.64] ;  /* 0x0000001002027981 */ /* 0x000ea2000c1e1b00 */
[----:B------:R-:W0:Y:S01]  /*18c0*/  I2F.F64 R20, R26 ;  /* 0x0000001a00147312 */ /* 0x000e220000201c00 */
[----:B------:R-:W-:-:S07]  /*18d0*/  VIADD R27, R26, 0x1 ;  /* 0x000000011a1b7836 */ /* 0x000fce0000000000 */
[----:B------:R-:W1:Y:S01]  /*18e0*/  I2F.F64 R14, R27 ;  /* 0x0000001b000e7312 */ /* 0x000e620000201c00 */
[C---:B0-----:R-:W-:Y:S02]  /*18f0*/  DADD R20, R16.reuse, -R20 ;  /* 0x0000000010147229 */ /* 0x041fe40000000814 */
[----:B-1----:R-:W-:-:S06]  /*1900*/  DADD R14, -R16, R14 ;  /* 0x00000000100e7229 */ /* 0x002fcc000000010e */
[----:B-----5:R-:W-:-:S08]  /*1910*/  DMUL R18, R18, R20 ;  /* 0x0000001412127228 */ /* 0x020fd00000000000 */
[----:B---3--:R-:W-:Y:S02]  /*1920*/  DFMA R6, R6, R14, R18 ;  /* 0x0000000e0606722b */ /* 0x008fe40000000012 */
[----:B--2---:R-:W-:Y:S01]  /*1930*/  DMUL R12, R12, R2 ;  /* 0x000000020c0c7228 */ /* 0x004fe20000000000 */
[----:B------:R-:W-:-:S07]  /*1940*/  IMAD.WIDE R2, R0, 0x8, R24 ;  /* 0x0000000800027825 */ /* 0x000fce00078e0218 */
[----:B----4-:R-:W-:-:S07]  /*1950*/  DFMA R6, R6, R12, R22 ;  /* 0x0000000c0606722b */ /* 0x010fce0000000016 */
[----:B------:R-:W-:Y:S04]  /*1960*/  STG.E.64 desc[UR16][R10.64], R6 ;  /* 0x000000060a007986 */ /* 0x000fe8000c101b10 */
[----:B------:R-:W2:Y:S04]  /*1970*/  LDG.E.64 R16, desc[UR16][R2.64+0x8] ;  /* 0x0000081002107981 */ /* 0x000ea8000c1e1b00 */
[----:B------:R-:W3:Y:S04]  /*1980*/  LDG.E.64 R4, desc[UR16][R2.64] ;  /* 0x0000001002047981 */ /* 0x000ee8000c1e1b00 */
[----:B------:R-:W4:Y:S01]  /*1990*/  LDG.E.64 R18, desc[UR16][R8.64] ;  /* 0x0000001008127981 */ /* 0x000f22000c1e1b00 */
[----:B--2---:R-:W-:-:S08]  /*19a0*/  DMUL R16, R20, R16 ;  /* 0x0000001014107228 */ /* 0x004fd00000000000 */
[----:B---3--:R-:W-:-:S08]  /*19b0*/  DFMA R4, R14, R4, R16 ;  /* 0x000000040e04722b */ /* 0x008fd00000000010 */
[----:B----4-:R-:W-:-:S07]  /*19c0*/  DFMA R4, R12, R4, R18 ;  /* 0x000000040c04722b */ /* 0x010fce0000000012 */
[----:B------:R-:W-:Y:S01]  /*19d0*/  STG.E.64 desc[UR16][R8.64], R4 ;  /* 0x0000000408007986 */ /* 0x000fe2000c101b10 */
[----:B------:R-:W-:Y:S05]  /*19e0*/  EXIT ;  /* 0x000000000000794d */ /* 0x000fea0003800000 */
        .weak           $__internal_0_$__cuda_sm20_div_rn_f64_full
        .type           $__internal_0_$__cuda_sm20_div_rn_f64_full,@function
        .size           $__internal_0_$__cuda_sm20_div_rn_f64_full,($__internal_1_$__cuda_sm20_dsqrt_rn_f64_mediumpath_v1 - $__internal_0_$__cuda_sm20_div_rn_f64_full)
$__internal_0_$__cuda_sm20_div_rn_f64_full:
[----:B------:R-:W-:Y:S01]  /*19f0*/  FSETP.GEU.AND P2, PT, |R27|, 1.469367938527859385e-39, PT ;  /* 0x001000001b00780b */ /* 0x000fe20003f4e200 */
[----:B------:R-:W-:Y:S01]  /*1a00*/  IMAD.U32 R30, RZ, RZ, UR13 ;  /* 0x0000000dff1e7e24 */ /* 0x000fe2000f8e00ff */
[C---:B------:R-:W-:Y:S01]  /*1a10*/  FSETP.GEU.AND P0, PT, |R3|.reuse, 1.469367938527859385e-39, PT ;  /* 0x001000000300780b */ /* 0x040fe20003f0e200 */
[----:B------:R-:W-:Y:S01]  /*1a20*/  BSSY.RECONVERGENT B1, `(.L_x_20) ;  /* 0x0000056000017945 */ /* 0x000fe20003800200 */
[----:B------:R-:W-:Y:S02]  /*1a30*/  LOP3.LUT R29, R3, 0x800fffff, RZ, 0xc0, !PT ;  /* 0x800fffff031d7812 */ /* 0x000fe400078ec0ff */
[----:B------:R-:W-:Y:S02]  /*1a40*/  MOV R28, UR13 ;  /* 0x0000000d001c7c02 */ /* 0x000fe40008000f00 */
[----:B------:R-:W-:Y:S01]  /*1a50*/  LOP3.LUT R31, R29, 0x3ff00000, RZ, 0xfc, !PT ;  /* 0x3ff000001d1f7812 */ /* 0x000fe200078efcff */
[----:B------:R-:W-:Y:S01]  /*1a60*/  IMAD.MOV.U32 R29, RZ, RZ, R3 ;  /* 0x000000ffff1d7224 */ /* 0x000fe200078e0003 */
[----:B------:R-:W-:-:S02]  /*1a70*/  LOP3.LUT R43, R27, 0x7ff00000, RZ, 0xc0, !PT ;  /* 0x7ff000001b2b7812 */ /* 0x000fc400078ec0ff */
[----:B------:R-:W-:Y:S01]  /*1a80*/  LOP3.LUT R45, R3, 0x7ff00000, RZ, 0xc0, !PT ;  /* 0x7ff00000032d7812 */ /* 0x000fe200078ec0ff */
[----:B------:R-:W-:Y:S01]  /*1a90*/  @!P2 IMAD.MOV.U32 R36, RZ, RZ, RZ ;  /* 0x000000ffff24a224 */ /* 0x000fe200078e00ff */
[----:B------:R-:W-:Y:S01]  /*1aa0*/  @!P2 LOP3.LUT R32, R29, 0x7ff00000, RZ, 0xc0, !PT ;  /* 0x7ff000001d20a812 */ /* 0x000fe200078ec0ff */
[----:B------:R-:W-:Y:S01]  /*1ab0*/  @!P0 DMUL R30, R28, 8.98846567431157953865e+307 ;  /* 0x7fe000001c1e8828 */ /* 0x000fe20000000000 */
[----:B------:R-:W-:Y:S02]  /*1ac0*/  MOV R44, 0x1ca00000 ;  /* 0x1ca00000002c7802 */ /* 0x000fe40000000f00 */
[C---:B------:R-:W-:Y:S01]  /*1ad0*/  @!P2 ISETP.GE.U32.AND P3, PT, R43.reuse, R32, PT ;  /* 0x000000202b00a20c */ /* 0x040fe20003f66070 */
[----:B------:R-:W-:Y:S01]  /*1ae0*/  IMAD.MOV.U32 R32, RZ, RZ, R26 ;  /* 0x000000ffff207224 */ /* 0x000fe200078e001a */
[----:B------:R-:W-:Y:S01]  /*1af0*/  ISETP.GE.U32.AND P1, PT, R43, R45, PT ;  /* 0x0000002d2b00720c */ /* 0x000fe20003f26070 */
[----:B------:R-:W0:Y:S01]  /*1b00*/  MUFU.RCP64H R35, R31 ;  /* 0x0000001f00237308 */ /* 0x000e220000001800 */
[----:B------:R-:W-:-:S02]  /*1b10*/  @!P2 SEL R37, R44, 0x63400000, !P3 ;  /* 0x634000002c25a807 */ /* 0x000fc40005800000 */
[----:B------:R-:W-:Y:S02]  /*1b20*/  SEL R33, R44, 0x63400000, !P1 ;  /* 0x634000002c217807 */ /* 0x000fe40004800000 */
[--C-:B------:R-:W-:Y:S02]  /*1b30*/  @!P2 LOP3.LUT R37, R37, 0x80000000, R27.reuse, 0xf8, !PT ;  /* 0x800000002525a812 */ /* 0x100fe400078ef81b */
[----:B------:R-:W-:Y:S02]  /*1b40*/  LOP3.LUT R33, R33, 0x800fffff, R27, 0xf8, !PT ;  /* 0x800fffff21217812 */ /* 0x000fe400078ef81b */
[----:B------:R-:W-:Y:S02]  /*1b50*/  @!P2 LOP3.LUT R37, R37, 0x100000, RZ, 0xfc, !PT ;  /* 0x001000002525a812 */ /* 0x000fe400078efcff */
[----:B------:R-:W-:Y:S02]  /*1b60*/  MOV R34, 0x1 ;  /* 0x0000000100227802 */ /* 0x000fe40000000f00 */
[----:B------:R-:W-:-:S02]  /*1b70*/  @!P0 LOP3.LUT R45, R31, 0x7ff00000, RZ, 0xc0, !PT ;  /* 0x7ff000001f2d8812 */ /* 0x000fc400078ec0ff */
[----:B------:R-:W-:Y:S02]  /*1b80*/  @!P2 DFMA R32, R32, 2, -R36 ;  /* 0x400000002020a82b */ /* 0x000fe40000000824 */
[----:B0-----:R-:W-:-:S08]  /*1b90*/  DFMA R36, R34, -R30, 1 ;  /* 0x3ff000002224742b */ /* 0x001fd0000000081e */
[----:B------:R-:W-:-:S08]  /*1ba0*/  DFMA R36, R36, R36, R36 ;  /* 0x000000242424722b */ /* 0x000fd00000000024 */
[----:B------:R-:W-:-:S08]  /*1bb0*/  DFMA R36, R34, R36, R34 ;  /* 0x000000242224722b */ /* 0x000fd00000000022 */
[----:B------:R-:W-:-:S08]  /*1bc0*/  DFMA R34, R36, -R30, 1 ;  /* 0x3ff000002422742b */ /* 0x000fd0000000081e */
[----:B------:R-:W-:-:S08]  /*1bd0*/  DFMA R34, R36, R34, R36 ;  /* 0x000000222422722b */ /* 0x000fd00000000024 */
[----:B------:R-:W-:-:S08]  /*1be0*/  DMUL R36, R34, R32 ;  /* 0x0000002022247228 */ /* 0x000fd00000000000 */
[----:B------:R-:W-:-:S08]  /*1bf0*/  DFMA R38, R36, -R30, R32 ;  /* 0x8000001e2426722b */ /* 0x000fd00000000020 */
[----:B------:R-:W-:Y:S01]  /*1c00*/  DFMA R38, R34, R38, R36 ;  /* 0x000000262226722b */ /* 0x000fe20000000024 */
[----:B------:R-:W-:Y:S01]  /*1c10*/  IMAD.MOV.U32 R34, RZ, RZ, R43 ;  /* 0x000000ffff227224 */ /* 0x000fe200078e002b */
[----:B------:R-:W-:-:S05]  /*1c20*/  @!P2 LOP3.LUT R34, R33, 0x7ff00000, RZ, 0xc0, !PT ;  /* 0x7ff000002122a812 */ /* 0x000fca00078ec0ff */
[----:B------:R-:W-:-:S05]  /*1c30*/  VIADD R35, R34, 0xffffffff ;  /* 0xffffffff22237836 */ /* 0x000fca0000000000 */
[----:B------:R-:W-:Y:S02]  /*1c40*/  ISETP.GT.U32.AND P0, PT, R35, 0x7feffffe, PT ;  /* 0x7feffffe2300780c */ /* 0x000fe40003f04070 */
[----:B------:R-:W-:-:S04]  /*1c50*/  IADD3 R35, PT, PT, R45, -0x1, RZ ;  /* 0xffffffff2d237810 */ /* 0x000fc80007ffe0ff */
[----:B------:R-:W-:-:S13]  /*1c60*/  ISETP.GT.U32.OR P0, PT, R35, 0x7feffffe, P0 ;  /* 0x7feffffe2300780c */ /* 0x000fda0000704470 */
[----:B------:R-:W-:Y:S05]  /*1c70*/  @P0 BRA `(.L_x_21) ;  /* 0x00000000006c0947 */ /* 0x000fea0003800000 */
[----:B------:R-:W-:-:S04]  /*1c80*/  LOP3.LUT R34, R29, 0x7ff00000, RZ, 0xc0, !PT ;  /* 0x7ff000001d227812 */ /* 0x000fc800078ec0ff */
[CC--:B------:R-:W-:Y:S02]  /*1c90*/  VIADDMNMX R26, R43.reuse, -R34.reuse, 0xb9600000, !PT ;  /* 0xb96000002b1a7446 */ /* 0x0c0fe40007800922 */
[----:B------:R-:W-:Y:S02]  /*1ca0*/  ISETP.GE.U32.AND P0, PT, R43, R34, PT ;  /* 0x000000222b00720c */ /* 0x000fe40003f06070 */
[----:B------:R-:W-:Y:S02]  /*1cb0*/  VIMNMX R26, PT, PT, R26, 0x46a00000, PT ;  /* 0x46a000001a1a7848 */ /* 0x000fe40003fe0100 */
[----:B------:R-:W-:-:S05]  /*1cc0*/  SEL R27, R44, 0x63400000, !P0 ;  /* 0x634000002c1b7807 */ /* 0x000fca0004000000 */
[----:B------:R-:W-:Y:S01]  /*1cd0*/  IMAD.IADD R34, R26, 0x1, -R27 ;  /* 0x000000011a227824 */ /* 0x000fe200078e0a1b */
[----:B------:R-:W-:-:S03]  /*1ce0*/  MOV R26, RZ ;  /* 0x000000ff001a7202 */ /* 0x000fc60000000f00 */
[----:B------:R-:W-:-:S06]  /*1cf0*/  VIADD R27, R34, 0x7fe00000 ;  /* 0x7fe00000221b7836 */ /* 0x000fcc0000000000 */
[----:B------:R-:W-:-:S10]  /*1d00*/  DMUL R36, R38, R26 ;  /* 0x0000001a26247228 */ /* 0x000fd40000000000 */
[----:B------:R-:W-:-:S13]  /*1d10*/  FSETP.GTU.AND P0, PT, |R37|, 1.469367938527859385e-39, PT ;  /* 0x001000002500780b */ /* 0x000fda0003f0c200 */
[----:B------:R-:W-:Y:S05]  /*1d20*/  @P0 BRA `(.L_x_22) ;  /* 0x0000000000940947 */ /* 0x000fea0003800000 */
[----:B------:R-:W-:Y:S01]  /*1d30*/  DFMA R30, R38, -R30, R32 ;  /* 0x8000001e261e722b */ /* 0x000fe20000000020 */
[----:B------:R-:W-:-:S09]  /*1d40*/  IMAD.MOV.U32 R28, RZ, RZ, RZ ;  /* 0x000000ffff1c7224 */ /* 0x000fd200078e00ff */
[C---:B------:R-:W-:Y:S02]  /*1d50*/  FSETP.NEU.AND P0, PT, R31.reuse, RZ, PT ;  /* 0x000000ff1f00720b */ /* 0x040fe40003f0d000 */
[----:B------:R-:W-:-:S04]  /*1d60*/  LOP3.LUT R33, R31, 0x80000000, R29, 0x48, !PT ;  /* 0x800000001f217812 */ /* 0x000fc800078e481d */
[----:B------:R-:W-:-:S07]  /*1d70*/  LOP3.LUT R29, R33, R27, RZ, 0xfc, !PT ;  /* 0x0000001b211d7212 */ /* 0x000fce00078efcff */
[----:B------:R-:W-:Y:S05]  /*1d80*/  @!P0 BRA `(.L_x_22) ;  /* 0x00000000007c8947 */ /* 0x000fea0003800000 */
[----:B------:R-:W-:Y:S01]  /*1d90*/  IMAD.MOV R27, RZ, RZ, -R34 ;  /* 0x000000ffff1b7224 */ /* 0x000fe200078e0a22 */
[----:B------:R-:W-:Y:S01]  /*1da0*/  MOV R26, RZ ;  /* 0x000000ff001a7202 */ /* 0x000fe20000000f00 */
[----:B------:R-:W-:-:S05]  /*1db0*/  DMUL.RP R28, R38, R28 ;  /* 0x0000001c261c7228 */ /* 0x000fca0000008000 */
[----:B------:R-:W-:-:S05]  /*1dc0*/  DFMA R26, R36, -R26, R38 ;  /* 0x8000001a241a722b */ /* 0x000fca0000000026 */
[----:B------:R-:W-:Y:S02]  /*1dd0*/  LOP3.LUT R33, R29, R33, RZ, 0x3c, !PT ;  /* 0x000000211d217212 */ /* 0x000fe400078e3cff */
[----:B------:R-:W-:-:S04]  /*1de0*/  IADD3 R26, PT, PT, -R34, -0x43300000, RZ ;  /* 0xbcd00000221a7810 */ /* 0x000fc80007ffe1ff */
[----:B------:R-:W-:-:S04]  /*1df0*/  FSETP.NEU.AND P0, PT, |R27|, R26, PT ;  /* 0x0000001a1b00720b */ /* 0x000fc80003f0d200 */
[----:B------:R-:W-:Y:S02]  /*1e00*/  FSEL R36, R28, R36, !P0 ;  /* 0x000000241c247208 */ /* 0x000fe40004000000 */
[----:B------:R-:W-:Y:S01]  /*1e10*/  FSEL R37, R33, R37, !P0 ;  /* 0x0000002521257208 */ /* 0x000fe20004000000 */
[----:B------:R-:W-:Y:S06]  /*1e20*/  BRA `(.L_x_22) ;  /* 0x0000000000547947 */ /* 0x000fec0003800000 */
.L_x_21:
[----:B------:R-:W-:-:S14]  /*1e30*/  DSETP.NAN.AND P0, PT, R26, R26, PT ;  /* 0x0000001a1a00722a */ /* 0x000fdc0003f08000 */
[----:B------:R-:W-:Y:S05]  /*1e40*/  @P0 BRA `(.L_x_23) ;  /* 0x0000000000440947 */ /* 0x000fea0003800000 */
[----:B------:R-:W-:-:S14]  /*1e50*/  DSETP.NAN.AND P0, PT, R28, R28, PT ;  /* 0x0000001c1c00722a */ /* 0x000fdc0003f08000 */
[----:B------:R-:W-:Y:S05]  /*1e60*/  @P0 BRA `(.L_x_24) ;  /* 0x0000000000300947 */ /* 0x000fea0003800000 */
[----:B------:R-:W-:Y:S01]  /*1e70*/  ISETP.NE.AND P0, PT, R34, R45, PT ;  /* 0x0000002d2200720c */ /* 0x000fe20003f05270 */
[----:B------:R-:W-:Y:S02]  /*1e80*/  IMAD.MOV.U32 R36, RZ, RZ, 0x0 ;  /* 0x00000000ff247424 */ /* 0x000fe400078e00ff */
[----:B------:R-:W-:-:S10]  /*1e90*/  IMAD.MOV.U32 R37, RZ, RZ, -0x80000 ;  /* 0xfff80000ff257424 */ /* 0x000fd400078e00ff */
[----:B------:R-:W-:Y:S05]  /*1ea0*/  @!P0 BRA `(.L_x_22) ;  /* 0x0000000000348947 */ /* 0x000fea0003800000 */
[----:B------:R-:W-:Y:S02]  /*1eb0*/  ISETP.NE.AND P0, PT, R34, 0x7ff00000, PT ;  /* 0x7ff000002200780c */ /* 0x000fe40003f05270 */
[----:B------:R-:W-:Y:S02]  /*1ec0*/  LOP3.LUT R37, R27, 0x80000000, R29, 0x48, !PT ;  /* 0x800000001b257812 */ /* 0x000fe400078e481d */
[----:B------:R-:W-:-:S13]  /*1ed0*/  ISETP.EQ.OR P0, PT, R45, RZ, !P0 ;  /* 0x000000ff2d00720c */ /* 0x000fda0004702670 */
[----:B------:R-:W-:Y:S02]  /*1ee0*/  @P0 LOP3.LUT R26, R37, 0x7ff00000, RZ, 0xfc, !PT ;  /* 0x7ff00000251a0812 */ /* 0x000fe400078efcff */
[----:B------:R-:W-:Y:S01]  /*1ef0*/  @!P0 MOV R36, RZ ;  /* 0x000000ff00248202 */ /* 0x000fe20000000f00 */
[----:B------:R-:W-:Y:S02]  /*1f00*/  @P0 IMAD.MOV.U32 R36, RZ, RZ, RZ ;  /* 0x000000ffff240224 */ /* 0x000fe400078e00ff */
[----:B------:R-:W-:Y:S01]  /*1f10*/  @P0 IMAD.MOV.U32 R37, RZ, RZ, R26 ;  /* 0x000000ffff250224 */ /* 0x000fe200078e001a */
[----:B------:R-:W-:Y:S06]  /*1f20*/  BRA `(.L_x_22) ;  /* 0x0000000000147947 */ /* 0x000fec0003800000 */
.L_x_24:
[----:B------:R-:W-:Y:S02]  /*1f30*/  LOP3.LUT R37, R29, 0x80000, RZ, 0xfc, !PT ;  /* 0x000800001d257812 */ /* 0x000fe400078efcff */
[----:B------:R-:W-:Y:S01]  /*1f40*/  MOV R36, R28 ;  /* 0x0000001c00247202 */ /* 0x000fe20000000f00 */
[----:B------:R-:W-:Y:S06]  /*1f50*/  BRA `(.L_x_22) ;  /* 0x0000000000087947 */ /* 0x000fec0003800000 */
.L_x_23:
[----:B------:R-:W-:Y:S01]  /*1f60*/  LOP3.LUT R37, R27, 0x80000, RZ, 0xfc, !PT ;  /* 0x000800001b257812 */ /* 0x000fe200078efcff */
[----:B------:R-:W-:-:S07]  /*1f70*/  IMAD.MOV.U32 R36, RZ, RZ, R26 ;  /* 0x000000ffff247224 */ /* 0x000fce00078e001a */
.L_x_22:
[----:B------:R-:W-:Y:S05]  /*1f80*/  BSYNC.RECONVERGENT B1 ;  /* 0x0000000000017941 */ /* 0x000fea0003800200 */
.L_x_20:
[----:B------:R-:W-:Y:S02]  /*1f90*/  HFMA2 R27, -RZ, RZ, 0, 0 ;  /* 0x00000000ff1b7431 */ /* 0x000fe400000001ff */
[----:B------:R-:W-:-:S04]  /*1fa0*/  IMAD.MOV.U32 R26, RZ, RZ, R0 ;  /* 0x000000ffff1a7224 */ /* 0x000fc800078e0000 */
[----:B------:R-:W-:Y:S05]  /*1fb0*/  RET.REL.NODEC R26 `(bf_low_res_images) ;  /* 0xffffffe01a107950 */ /* 0x000fea0003c3ffff */
        .weak           $__internal_1_$__cuda_sm20_dsqrt_rn_f64_mediumpath_v1
        .type           $__internal_1_$__cuda_sm20_dsqrt_rn_f64_mediumpath_v1,@function
        .size           $__internal_1_$__cuda_sm20_dsqrt_rn_f64_mediumpath_v1,(.L_x_31 - $__internal_1_$__cuda_sm20_dsqrt_rn_f64_mediumpath_v1)
$__internal_1_$__cuda_sm20_dsqrt_rn_f64_mediumpath_v1:
[----:B------:R-:W-:Y:S01]  /*1fc0*/  ISETP.GE.U32.AND P0, PT, R34, -0x3400000, PT ;  /* 0xfcc000002200780c */ /* 0x000fe20003f06070 */
[----:B------:R-:W-:-:S12]  /*1fd0*/  BSSY.RECONVERGENT B1, `(.L_x_25) ;  /* 0x0000023000017945 */ /* 0x000fd80003800200 */
[----:B------:R-:W-:Y:S05]  /*1fe0*/  @!P0 BRA `(.L_x_26) ;  /* 0x0000000000208947 */ /* 0x000fea0003800000 */
[----:B------:R-:W-:-:S10]  /*1ff0*/  DFMA.RM R30, R28, R30, R32 ;  /* 0x0000001e1c1e722b */ /* 0x000fd40000004020 */
[----:B------:R-:W-:-:S05]  /*2000*/  IADD3 R28, P0, PT, R30, 0x1, RZ ;  /* 0x000000011e1c7810 */ /* 0x000fca0007f1e0ff */
[----:B------:R-:W-:-:S06]  /*2010*/  IMAD.X R29, RZ, RZ, R31, P0 ;  /* 0x000000ffff1d7224 */ /* 0x000fcc00000e061f */
[----:B------:R-:W-:-:S08]  /*2020*/  DFMA.RP R26, -R30, R28, R26 ;  /* 0x0000001c1e1a722b */ /* 0x000fd0000000811a */
[----:B------:R-:W-:-:S06]  /*2030*/  DSETP.GT.AND P0, PT, R26, RZ, PT ;  /* 0x000000ff1a00722a */ /* 0x000fcc0003f04000 */
[----:B------:R-:W-:Y:S02]  /*2040*/  FSEL R28, R28, R30, P0 ;  /* 0x0000001e1c1c7208 */ /* 0x000fe40000000000 */
[----:B------:R-:W-:Y:S01]  /*2050*/  FSEL R29, R29, R31, P0 ;  /* 0x0000001f1d1d7208 */ /* 0x000fe20000000000 */
[----:B------:R-:W-:Y:S06]  /*2060*/  BRA `(.L_x_27) ;  /* 0x0000000000647947 */ /* 0x000fec0003800000 */
.L_x_26:
[----:B------:R-:W-:-:S14]  /*2070*/  DSETP.NE.AND P0, PT, R26, RZ, PT ;  /* 0x000000ff1a00722a */ /* 0x000fdc0003f05000 */
[----:B------:R-:W-:Y:S05]  /*2080*/  @!P0 BRA `(.L_x_28) ;  /* 0x0000000000588947 */ /* 0x000fea0003800000 */
[----:B------:R-:W-:-:S13]  /*2090*/  ISETP.GE.AND P0, PT, R27, RZ, PT ;  /* 0x000000ff1b00720c */ /* 0x000fda0003f06270 */
[----:B------:R-:W-:Y:S01]  /*20a0*/  @!P0 IMAD.MOV.U32 R28, RZ, RZ, 0x0 ;  /* 0x00000000ff1c8424 */ /* 0x000fe200078e00ff */
[----:B------:R-:W-:Y:S01]  /*20b0*/  @!P0 MOV R29, 0xfff80000 ;  /* 0xfff80000001d8802 */ /* 0x000fe20000000f00 */
[----:B------:R-:W-:Y:S06]  /*20c0*/  @!P0 BRA `(.L_x_27) ;  /* 0x00000000004c8947 */ /* 0x000fec0003800000 */
[----:B------:R-:W-:-:S13]  /*20d0*/  ISETP.GT.AND P0, PT, R27, 0x7fefffff, PT ;  /* 0x7fefffff1b00780c */ /* 0x000fda0003f04270 */
[----:B------:R-:W-:Y:S05]  /*20e0*/  @P0 BRA `(.L_x_28) ;  /* 0x0000000000400947 */ /* 0x000fea0003800000 */
[----:B------:R-:W-:Y:S01]  /*20f0*/  DMUL R32, R26, 8.11296384146066816958e+31 ;  /* 0x469000001a207828 */ /* 0x000fe20000000000 */
[----:B------:R-:W-:Y:S01]  /*2100*/  IMAD.MOV.U32 R30, RZ, RZ, 0x0 ;  /* 0x00000000ff1e7424 */ /* 0x000fe200078e00ff */
[----:B------:R-:W-:Y:S01]  /*2110*/  MOV R31, 0x3fd80000 ;  /* 0x3fd80000001f7802 */ /* 0x000fe20000000f00 */
[----:B------:R-:W-:-:S03]  /*2120*/  IMAD.MOV.U32 R26, RZ, RZ, RZ ;  /* 0x000000ffff1a7224 */ /* 0x000fc600078e00ff */
[----:B------:R-:W0:Y:S03]  /*2130*/  MUFU.RSQ64H R27, R33 ;  /* 0x00000021001b7308 */ /* 0x000e260000001c00 */
[----:B0-----:R-:W-:-:S08]  /*2140*/  DMUL R28, R26, R26 ;  /* 0x0000001a1a1c7228 */ /* 0x001fd00000000000 */
[----:B------:R-:W-:-:S08]  /*2150*/  DFMA R28, R32, -R28, 1 ;  /* 0x3ff00000201c742b */ /* 0x000fd0000000081c */
[----:B------:R-:W-:Y:S02]  /*2160*/  DFMA R30, R28, R30, 0.5 ;  /* 0x3fe000001c1e742b */ /* 0x000fe4000000001e */
[----:B------:R-:W-:-:S08]  /*2170*/  DMUL R28, R26, R28 ;  /* 0x0000001c1a1c7228 */ /* 0x000fd00000000000 */
[----:B------:R-:W-:-:S08]  /*2180*/  DFMA R28, R30, R28, R26 ;  /* 0x0000001c1e1c722b */ /* 0x000fd0000000001a */
[----:B------:R-:W-:Y:S02]  /*2190*/  DMUL R26, R32, R28 ;  /* 0x0000001c201a7228 */ /* 0x000fe40000000000 */
[----:B------:R-:W-:-:S06]  /*21a0*/  VIADD R29, R29, 0xfff00000 ;  /* 0xfff000001d1d7836 */ /* 0x000fcc0000000000 */
[----:B------:R-:W-:-:S08]  /*21b0*/  DFMA R30, R26, -R26, R32 ;  /* 0x8000001a1a1e722b */ /* 0x000fd00000000020 */
[----:B------:R-:W-:-:S10]  /*21c0*/  DFMA R28, R28, R30, R26 ;  /* 0x0000001e1c1c722b */ /* 0x000fd4000000001a */
[----:B------:R-:W-:Y:S01]  /*21d0*/  VIADD R29, R29, 0xfcb00000 ;  /* 0xfcb000001d1d7836 */ /* 0x000fe20000000000 */
[----:B------:R-:W-:Y:S06]  /*21e0*/  BRA `(.L_x_27) ;  /* 0x0000000000047947 */ /* 0x000fec0003800000 */
.L_x_28:
[----:B------:R-:W-:-:S11]  /*21f0*/  DADD R28, R26, R26 ;  /* 0x000000001a1c7229 */ /* 0x000fd6000000001a */
.L_x_27:
[----:B------:R-:W-:Y:S05]  /*2200*/  BSYNC.RECONVERGENT B1 ;  /* 0x0000000000017941 */ /* 0x000fea0003800200 */
.L_x_25:
[----:B------:R-:W-:Y:S01]  /*2210*/  MOV R26, R0 ;  /* 0x00000000001a7202 */ /* 0x000fe20000000f00 */
[----:B------:R-:W-:-:S04]  /*2220*/  IMAD.MOV.U32 R27, RZ, RZ, 0x0 ;  /* 0x00000000ff1b7424 */ /* 0x000fc800078e00ff */
[----:B------:R-:W-:Y:S05]  /*2230*/  RET.REL.NODEC R26 `(bf_low_res_images) ;  /* 0xffffffdc1a707950 */ /* 0x000fea0003c3ffff */
.L_x_29:
[----:B------:R-:W-:-:S00]  /*2240*/  BRA `(.L_x_29) ;  /* 0xfffffffc00fc7947 */ /* 0x000fc0000383ffff */
[----:B------:R-:W-:-:S00]  /*2250*/  NOP ;  /* 0x0000000000007918 */ /* 0x000fc00000000000 */
        /* <DEDUP_REMOVED lines=10> */
.L_x_31:


//--------------------- .nv.shared.reserved.0     --------------------------
	.section	.nv.shared.reserved.0,"aw",@nobits
	.weak		__nv_reservedSMEM_offset_0_alias
	.size		__nv_reservedSMEM_offset_0_alias, 0, 64
	.other		__nv_reservedSMEM_offset_0_alias,@"STO_CUDA_RESERVED_SHARED STV_DEFAULT"
__nv_reservedSMEM_offset_0_alias:
	.zero		0
	.zero		64


//--------------------- .nv.constant0.bf_low_res_images --------------------------
	.section	.nv.constant0.bf_low_res_images,"a",@progbits
	.sectionflags	@""
	.align	4
.nv.constant0.bf_low_res_images:
	.zero		1008


//--------------------- SYMBOLS --------------------------

	.type		.nv.reservedSmem.offset0,@object
	.size		.nv.reservedSmem.offset0,0x4
